//
// Generated by NVIDIA NVVM Compiler
//
// Compiler Build ID: CL-36424714
// Cuda compilation tools, release 13.0, V13.0.88
// Based on NVVM 20.0.0
//

.version 9.0
.target sm_100
.address_size 64

	// .globl	_Z18tensor_multiply_2dPfS_S_ii
// _ZZ23cache_tiled_multiply_2dPfS_S_iiE1A has been demoted
// _ZZ23cache_tiled_multiply_2dPfS_S_iiE1B has been demoted

.visible .entry _Z18tensor_multiply_2dPfS_S_ii(
	.param .u64 .ptr .align 1 _Z18tensor_multiply_2dPfS_S_ii_param_0,
	.param .u64 .ptr .align 1 _Z18tensor_multiply_2dPfS_S_ii_param_1,
	.param .u64 .ptr .align 1 _Z18tensor_multiply_2dPfS_S_ii_param_2,
	.param .u32 _Z18tensor_multiply_2dPfS_S_ii_param_3,
	.param .u32 _Z18tensor_multiply_2dPfS_S_ii_param_4
)
{
	.reg .pred 	%p<12>;
	.reg .b32 	%r<40>;
	.reg .b32 	%f<67>;
	.reg .b64 	%rd<67>;

	ld.param.u64 	%rd14, [_Z18tensor_multiply_2dPfS_S_ii_param_0];
	ld.param.u64 	%rd15, [_Z18tensor_multiply_2dPfS_S_ii_param_1];
	ld.param.u32 	%r18, [_Z18tensor_multiply_2dPfS_S_ii_param_3];
	ld.param.u32 	%r19, [_Z18tensor_multiply_2dPfS_S_ii_param_4];
	cvta.to.global.u64 	%rd1, %rd15;
	cvta.to.global.u64 	%rd2, %rd14;
	mov.u32 	%r20, %ctaid.y;
	mov.u32 	%r21, %ntid.y;
	mov.u32 	%r22, %tid.y;
	mad.lo.s32 	%r1, %r20, %r21, %r22;
	mov.u32 	%r23, %ctaid.x;
	mov.u32 	%r24, %ntid.x;
	mov.u32 	%r25, %tid.x;
	mad.lo.s32 	%r2, %r23, %r24, %r25;
	setp.ge.s32 	%p1, %r1, %r18;
	setp.ge.s32 	%p2, %r2, %r19;
	or.pred  	%p3, %p1, %p2;
	@%p3 bra 	$L__BB0_13;
	mul.lo.s32 	%r3, %r18, %r1;
	and.b32  	%r4, %r18, 7;
	setp.lt.u32 	%p4, %r18, 8;
	mov.f32 	%f66, 0f00000000;
	mov.b32 	%r38, 0;
	@%p4 bra 	$L__BB0_4;
	and.b32  	%r38, %r18, 2147483640;
	neg.s32 	%r36, %r38;
	mul.wide.s32 	%rd16, %r18, 4;
	add.s64 	%rd3, %rd1, %rd16;
	shl.b32 	%r7, %r18, 3;
	mul.wide.s32 	%rd17, %r18, 8;
	add.s64 	%rd4, %rd1, %rd17;
	mul.wide.s32 	%rd18, %r18, 12;
	add.s64 	%rd5, %rd1, %rd18;
	mul.wide.s32 	%rd19, %r18, 16;
	add.s64 	%rd6, %rd1, %rd19;
	mul.wide.s32 	%rd20, %r18, 20;
	add.s64 	%rd7, %rd1, %rd20;
	mul.wide.s32 	%rd21, %r18, 24;
	add.s64 	%rd8, %rd1, %rd21;
	mul.wide.s32 	%rd22, %r18, 28;
	add.s64 	%rd9, %rd1, %rd22;
	mul.wide.u32 	%rd23, %r3, 4;
	add.s64 	%rd24, %rd23, %rd2;
	add.s64 	%rd66, %rd24, 16;
	mov.f32 	%f66, 0f00000000;
	mov.u32 	%r35, %r2;
$L__BB0_3:
	.pragma "nounroll";
	mul.wide.s32 	%rd25, %r35, 4;
	add.s64 	%rd26, %rd3, %rd25;
	add.s64 	%rd27, %rd4, %rd25;
	add.s64 	%rd28, %rd5, %rd25;
	add.s64 	%rd29, %rd6, %rd25;
	add.s64 	%rd30, %rd7, %rd25;
	add.s64 	%rd31, %rd8, %rd25;
	add.s64 	%rd32, %rd9, %rd25;
	add.s64 	%rd33, %rd1, %rd25;
	ld.global.f32 	%f16, [%rd66+-16];
	ld.global.f32 	%f17, [%rd33];
	fma.rn.f32 	%f18, %f16, %f17, %f66;
	ld.global.f32 	%f19, [%rd66+-12];
	ld.global.f32 	%f20, [%rd26];
	fma.rn.f32 	%f21, %f19, %f20, %f18;
	ld.global.f32 	%f22, [%rd66+-8];
	ld.global.f32 	%f23, [%rd27];
	fma.rn.f32 	%f24, %f22, %f23, %f21;
	ld.global.f32 	%f25, [%rd66+-4];
	ld.global.f32 	%f26, [%rd28];
	fma.rn.f32 	%f27, %f25, %f26, %f24;
	ld.global.f32 	%f28, [%rd66];
	ld.global.f32 	%f29, [%rd29];
	fma.rn.f32 	%f30, %f28, %f29, %f27;
	ld.global.f32 	%f31, [%rd66+4];
	ld.global.f32 	%f32, [%rd30];
	fma.rn.f32 	%f33, %f31, %f32, %f30;
	ld.global.f32 	%f34, [%rd66+8];
	ld.global.f32 	%f35, [%rd31];
	fma.rn.f32 	%f36, %f34, %f35, %f33;
	ld.global.f32 	%f37, [%rd66+12];
	ld.global.f32 	%f38, [%rd32];
	fma.rn.f32 	%f66, %f37, %f38, %f36;
	add.s32 	%r36, %r36, 8;
	add.s32 	%r35, %r35, %r7;
	add.s64 	%rd66, %rd66, 32;
	setp.ne.s32 	%p5, %r36, 0;
	@%p5 bra 	$L__BB0_3;
$L__BB0_4:
	setp.eq.s32 	%p6, %r4, 0;
	@%p6 bra 	$L__BB0_12;
	and.b32  	%r13, %r18, 3;
	setp.lt.u32 	%p7, %r4, 4;
	@%p7 bra 	$L__BB0_7;
	add.s32 	%r27, %r38, %r3;
	mul.wide.u32 	%rd34, %r27, 4;
	add.s64 	%rd35, %rd2, %rd34;
	ld.global.f32 	%f40, [%rd35];
	mad.lo.s32 	%r28, %r38, %r18, %r2;
	mul.wide.s32 	%rd36, %r28, 4;
	add.s64 	%rd37, %rd1, %rd36;
	ld.global.f32 	%f41, [%rd37];
	fma.rn.f32 	%f42, %f40, %f41, %f66;
	cvt.u64.u32 	%rd38, %r3;
	cvt.u64.u32 	%rd39, %r38;
	add.s64 	%rd40, %rd39, %rd38;
	shl.b64 	%rd41, %rd40, 2;
	add.s64 	%rd42, %rd2, %rd41;
	ld.global.f32 	%f43, [%rd42+4];
	mul.wide.s32 	%rd43, %r18, 4;
	add.s64 	%rd44, %rd37, %rd43;
	ld.global.f32 	%f44, [%rd44];
	fma.rn.f32 	%f45, %f43, %f44, %f42;
	ld.global.f32 	%f46, [%rd42+8];
	add.s64 	%rd45, %rd44, %rd43;
	ld.global.f32 	%f47, [%rd45];
	fma.rn.f32 	%f48, %f46, %f47, %f45;
	ld.global.f32 	%f49, [%rd42+12];
	add.s64 	%rd46, %rd45, %rd43;
	ld.global.f32 	%f50, [%rd46];
	fma.rn.f32 	%f66, %f49, %f50, %f48;
	add.s32 	%r38, %r38, 4;
$L__BB0_7:
	setp.eq.s32 	%p8, %r13, 0;
	@%p8 bra 	$L__BB0_12;
	setp.eq.s32 	%p9, %r13, 1;
	@%p9 bra 	$L__BB0_10;
	add.s32 	%r29, %r38, %r3;
	mul.wide.u32 	%rd47, %r29, 4;
	add.s64 	%rd48, %rd2, %rd47;
	ld.global.f32 	%f52, [%rd48];
	mad.lo.s32 	%r30, %r38, %r18, %r2;
	mul.wide.s32 	%rd49, %r30, 4;
	add.s64 	%rd50, %rd1, %rd49;
	ld.global.f32 	%f53, [%rd50];
	fma.rn.f32 	%f54, %f52, %f53, %f66;
	cvt.u64.u32 	%rd51, %r3;
	cvt.u64.u32 	%rd52, %r38;
	add.s64 	%rd53, %rd52, %rd51;
	shl.b64 	%rd54, %rd53, 2;
	add.s64 	%rd55, %rd2, %rd54;
	ld.global.f32 	%f55, [%rd55+4];
	mul.wide.s32 	%rd56, %r18, 4;
	add.s64 	%rd57, %rd50, %rd56;
	ld.global.f32 	%f56, [%rd57];
	fma.rn.f32 	%f66, %f55, %f56, %f54;
	add.s32 	%r38, %r38, 2;
$L__BB0_10:
	and.b32  	%r31, %r18, 1;
	setp.eq.b32 	%p10, %r31, 1;
	not.pred 	%p11, %p10;
	@%p11 bra 	$L__BB0_12;
	add.s32 	%r32, %r38, %r3;
	mul.wide.u32 	%rd58, %r32, 4;
	add.s64 	%rd59, %rd2, %rd58;
	ld.global.f32 	%f57, [%rd59];
	mad.lo.s32 	%r33, %r38, %r18, %r2;
	mul.wide.s32 	%rd60, %r33, 4;
	add.s64 	%rd61, %rd1, %rd60;
	ld.global.f32 	%f58, [%rd61];
	fma.rn.f32 	%f66, %f57, %f58, %f66;
$L__BB0_12:
	ld.param.u64 	%rd65, [_Z18tensor_multiply_2dPfS_S_ii_param_2];
	add.s32 	%r34, %r3, %r2;
	cvta.to.global.u64 	%rd62, %rd65;
	mul.wide.s32 	%rd63, %r34, 4;
	add.s64 	%rd64, %rd62, %rd63;
	st.global.f32 	[%rd64], %f66;
$L__BB0_13:
	ret;

}
	// .globl	_Z18tensor_multiply_3dPfS_S_iii
.visible .entry _Z18tensor_multiply_3dPfS_S_iii(
	.param .u64 .ptr .align 1 _Z18tensor_multiply_3dPfS_S_iii_param_0,
	.param .u64 .ptr .align 1 _Z18tensor_multiply_3dPfS_S_iii_param_1,
	.param .u64 .ptr .align 1 _Z18tensor_multiply_3dPfS_S_iii_param_2,
	.param .u32 _Z18tensor_multiply_3dPfS_S_iii_param_3,
	.param .u32 _Z18tensor_multiply_3dPfS_S_iii_param_4,
	.param .u32 _Z18tensor_multiply_3dPfS_S_iii_param_5
)
{
	.reg .pred 	%p<15>;
	.reg .b32 	%r<57>;
	.reg .b32 	%f<68>;
	.reg .b64 	%rd<40>;

	ld.param.u64 	%rd5, [_Z18tensor_multiply_3dPfS_S_iii_param_0];
	ld.param.u64 	%rd6, [_Z18tensor_multiply_3dPfS_S_iii_param_1];
	ld.param.u64 	%rd4, [_Z18tensor_multiply_3dPfS_S_iii_param_2];
	ld.param.u32 	%r26, [_Z18tensor_multiply_3dPfS_S_iii_param_3];
	ld.param.u32 	%r28, [_Z18tensor_multiply_3dPfS_S_iii_param_4];
	ld.param.u32 	%r29, [_Z18tensor_multiply_3dPfS_S_iii_param_5];
	cvta.to.global.u64 	%rd1, %rd6;
	cvta.to.global.u64 	%rd2, %rd5;
	mov.u32 	%r30, %ntid.x;
	mov.u32 	%r31, %ctaid.x;
	mov.u32 	%r32, %tid.x;
	mad.lo.s32 	%r1, %r30, %r31, %r32;
	mov.u32 	%r33, %ntid.y;
	mov.u32 	%r34, %ctaid.y;
	mul.lo.s32 	%r2, %r33, %r34;
	mov.u32 	%r3, %tid.y;
	add.s32 	%r35, %r2, %r3;
	mov.u32 	%r36, %ntid.z;
	mov.u32 	%r37, %ctaid.z;
	mov.u32 	%r38, %tid.z;
	mad.lo.s32 	%r5, %r36, %r37, %r38;
	setp.ge.s32 	%p1, %r1, %r26;
	setp.ge.s32 	%p2, %r35, %r28;
	or.pred  	%p3, %p1, %p2;
	setp.ge.s32 	%p4, %r5, %r29;
	or.pred  	%p5, %p3, %p4;
	@%p5 bra 	$L__BB1_14;
	setp.lt.s32 	%p6, %r26, 1;
	mov.f32 	%f67, 0f00000000;
	@%p6 bra 	$L__BB1_13;
	mul.lo.s32 	%r40, %r26, %r5;
	mul.lo.s32 	%r6, %r40, %r28;
	mad.lo.s32 	%r7, %r28, %r1, %r6;
	add.s32 	%r8, %r6, %r35;
	and.b32  	%r9, %r26, 7;
	setp.lt.u32 	%p7, %r26, 8;
	mov.f32 	%f67, 0f00000000;
	mov.b32 	%r55, 0;
	@%p7 bra 	$L__BB1_5;
	and.b32  	%r55, %r26, 2147483640;
	neg.s32 	%r53, %r55;
	add.s32 	%r41, %r3, %r6;
	add.s32 	%r52, %r41, %r2;
	shl.b32 	%r13, %r28, 3;
	add.s64 	%rd3, %rd2, 16;
	mov.f32 	%f67, 0f00000000;
	mul.wide.s32 	%rd11, %r28, 4;
	mov.u32 	%r51, %r7;
$L__BB1_4:
	.pragma "nounroll";
	mul.wide.s32 	%rd7, %r51, 4;
	add.s64 	%rd8, %rd3, %rd7;
	ld.global.f32 	%f17, [%rd8+-16];
	mul.wide.s32 	%rd9, %r52, 4;
	add.s64 	%rd10, %rd1, %rd9;
	ld.global.f32 	%f18, [%rd10];
	fma.rn.f32 	%f19, %f17, %f18, %f67;
	ld.global.f32 	%f20, [%rd8+-12];
	add.s64 	%rd12, %rd10, %rd11;
	ld.global.f32 	%f21, [%rd12];
	fma.rn.f32 	%f22, %f20, %f21, %f19;
	ld.global.f32 	%f23, [%rd8+-8];
	add.s64 	%rd13, %rd12, %rd11;
	ld.global.f32 	%f24, [%rd13];
	fma.rn.f32 	%f25, %f23, %f24, %f22;
	ld.global.f32 	%f26, [%rd8+-4];
	add.s64 	%rd14, %rd13, %rd11;
	ld.global.f32 	%f27, [%rd14];
	fma.rn.f32 	%f28, %f26, %f27, %f25;
	ld.global.f32 	%f29, [%rd8];
	add.s64 	%rd15, %rd14, %rd11;
	ld.global.f32 	%f30, [%rd15];
	fma.rn.f32 	%f31, %f29, %f30, %f28;
	ld.global.f32 	%f32, [%rd8+4];
	add.s64 	%rd16, %rd15, %rd11;
	ld.global.f32 	%f33, [%rd16];
	fma.rn.f32 	%f34, %f32, %f33, %f31;
	ld.global.f32 	%f35, [%rd8+8];
	add.s64 	%rd17, %rd16, %rd11;
	ld.global.f32 	%f36, [%rd17];
	fma.rn.f32 	%f37, %f35, %f36, %f34;
	ld.global.f32 	%f38, [%rd8+12];
	add.s64 	%rd18, %rd17, %rd11;
	ld.global.f32 	%f39, [%rd18];
	fma.rn.f32 	%f67, %f38, %f39, %f37;
	add.s32 	%r53, %r53, 8;
	add.s32 	%r52, %r52, %r13;
	add.s32 	%r51, %r51, 8;
	setp.ne.s32 	%p8, %r53, 0;
	@%p8 bra 	$L__BB1_4;
$L__BB1_5:
	setp.eq.s32 	%p9, %r9, 0;
	@%p9 bra 	$L__BB1_13;
	and.b32  	%r21, %r26, 3;
	setp.lt.u32 	%p10, %r9, 4;
	@%p10 bra 	$L__BB1_8;
	add.s32 	%r42, %r7, %r55;
	mul.wide.s32 	%rd19, %r42, 4;
	add.s64 	%rd20, %rd2, %rd19;
	ld.global.f32 	%f41, [%rd20];
	mad.lo.s32 	%r43, %r55, %r28, %r8;
	mul.wide.s32 	%rd21, %r43, 4;
	add.s64 	%rd22, %rd1, %rd21;
	ld.global.f32 	%f42, [%rd22];
	fma.rn.f32 	%f43, %f41, %f42, %f67;
	ld.global.f32 	%f44, [%rd20+4];
	mul.wide.s32 	%rd23, %r28, 4;
	add.s64 	%rd24, %rd22, %rd23;
	ld.global.f32 	%f45, [%rd24];
	fma.rn.f32 	%f46, %f44, %f45, %f43;
	ld.global.f32 	%f47, [%rd20+8];
	add.s64 	%rd25, %rd24, %rd23;
	ld.global.f32 	%f48, [%rd25];
	fma.rn.f32 	%f49, %f47, %f48, %f46;
	ld.global.f32 	%f50, [%rd20+12];
	add.s64 	%rd26, %rd25, %rd23;
	ld.global.f32 	%f51, [%rd26];
	fma.rn.f32 	%f67, %f50, %f51, %f49;
	add.s32 	%r55, %r55, 4;
$L__BB1_8:
	setp.eq.s32 	%p11, %r21, 0;
	@%p11 bra 	$L__BB1_13;
	setp.eq.s32 	%p12, %r21, 1;
	@%p12 bra 	$L__BB1_11;
	add.s32 	%r44, %r7, %r55;
	mul.wide.s32 	%rd27, %r44, 4;
	add.s64 	%rd28, %rd2, %rd27;
	ld.global.f32 	%f53, [%rd28];
	mad.lo.s32 	%r45, %r55, %r28, %r8;
	mul.wide.s32 	%rd29, %r45, 4;
	add.s64 	%rd30, %rd1, %rd29;
	ld.global.f32 	%f54, [%rd30];
	fma.rn.f32 	%f55, %f53, %f54, %f67;
	ld.global.f32 	%f56, [%rd28+4];
	mul.wide.s32 	%rd31, %r28, 4;
	add.s64 	%rd32, %rd30, %rd31;
	ld.global.f32 	%f57, [%rd32];
	fma.rn.f32 	%f67, %f56, %f57, %f55;
	add.s32 	%r55, %r55, 2;
$L__BB1_11:
	and.b32  	%r46, %r26, 1;
	setp.eq.b32 	%p13, %r46, 1;
	not.pred 	%p14, %p13;
	@%p14 bra 	$L__BB1_13;
	add.s32 	%r47, %r7, %r55;
	mul.wide.s32 	%rd33, %r47, 4;
	add.s64 	%rd34, %rd2, %rd33;
	ld.global.f32 	%f58, [%rd34];
	mad.lo.s32 	%r48, %r55, %r28, %r8;
	mul.wide.s32 	%rd35, %r48, 4;
	add.s64 	%rd36, %rd1, %rd35;
	ld.global.f32 	%f59, [%rd36];
	fma.rn.f32 	%f67, %f58, %f59, %f67;
$L__BB1_13:
	mad.lo.s32 	%r49, %r26, %r5, %r1;
	mad.lo.s32 	%r50, %r49, %r28, %r35;
	cvta.to.global.u64 	%rd37, %rd4;
	mul.wide.s32 	%rd38, %r50, 4;
	add.s64 	%rd39, %rd37, %rd38;
	st.global.f32 	[%rd39], %f67;
$L__BB1_14:
	ret;

}
	// .globl	_Z23cache_tiled_multiply_2dPfS_S_ii
.visible .entry _Z23cache_tiled_multiply_2dPfS_S_ii(
	.param .u64 .ptr .align 1 _Z23cache_tiled_multiply_2dPfS_S_ii_param_0,
	.param .u64 .ptr .align 1 _Z23cache_tiled_multiply_2dPfS_S_ii_param_1,
	.param .u64 .ptr .align 1 _Z23cache_tiled_multiply_2dPfS_S_ii_param_2,
	.param .u32 _Z23cache_tiled_multiply_2dPfS_S_ii_param_3,
	.param .u32 _Z23cache_tiled_multiply_2dPfS_S_ii_param_4
)
{
	.reg .pred 	%p<11>;
	.reg .b32 	%r<95>;
	.reg .b32 	%f<73>;
	.reg .b64 	%rd<13>;
	// demoted variable
	.shared .align 4 .b8 _ZZ23cache_tiled_multiply_2dPfS_S_iiE1A[2048];
	// demoted variable
	.shared .align 4 .b8 _ZZ23cache_tiled_multiply_2dPfS_S_iiE1B[2048];
	ld.param.u64 	%rd3, [_Z23cache_tiled_multiply_2dPfS_S_ii_param_0];
	ld.param.u64 	%rd4, [_Z23cache_tiled_multiply_2dPfS_S_ii_param_1];
	ld.param.u64 	%rd5, [_Z23cache_tiled_multiply_2dPfS_S_ii_param_2];
	ld.param.u32 	%r30, [_Z23cache_tiled_multiply_2dPfS_S_ii_param_3];
	ld.param.u32 	%r31, [_Z23cache_tiled_multiply_2dPfS_S_ii_param_4];
	mov.u32 	%r32, %ctaid.y;
	mov.u32 	%r1, %tid.y;
	mad.lo.s32 	%r2, %r31, %r32, %r1;
	mov.u32 	%r33, %ctaid.x;
	mov.u32 	%r3, %tid.x;
	mad.lo.s32 	%r4, %r31, %r33, %r3;
	div.s32 	%r5, %r30, %r31;
	setp.lt.s32 	%p1, %r5, 1;
	mov.f32 	%f71, 0f00000000;
	@%p1 bra 	$L__BB2_15;
	mad.lo.s32 	%r6, %r2, %r30, %r3;
	mul.lo.s32 	%r7, %r31, %r1;
	and.b32  	%r8, %r31, 7;
	and.b32  	%r9, %r31, 3;
	and.b32  	%r10, %r31, 2147483640;
	and.b32  	%r11, %r31, 1;
	neg.s32 	%r12, %r10;
	shl.b32 	%r13, %r31, 5;
	shl.b32 	%r35, %r7, 2;
	mov.u32 	%r36, _ZZ23cache_tiled_multiply_2dPfS_S_iiE1A;
	add.s32 	%r37, %r35, %r36;
	add.s32 	%r14, %r37, 16;
	shl.b32 	%r15, %r31, 2;
	cvta.to.global.u64 	%rd1, %rd3;
	cvta.to.global.u64 	%rd2, %rd4;
	mov.f32 	%f71, 0f00000000;
	mov.b32 	%r88, 0;
$L__BB2_2:
	setp.lt.s32 	%p2, %r31, 1;
	mul.lo.s32 	%r38, %r88, %r31;
	add.s32 	%r39, %r6, %r38;
	mul.wide.u32 	%rd6, %r39, 4;
	add.s64 	%rd7, %rd1, %rd6;
	ld.global.f32 	%f17, [%rd7];
	add.s32 	%r40, %r7, %r3;
	shl.b32 	%r41, %r40, 2;
	mov.u32 	%r42, _ZZ23cache_tiled_multiply_2dPfS_S_iiE1A;
	add.s32 	%r43, %r42, %r41;
	st.shared.f32 	[%r43], %f17;
	add.s32 	%r44, %r38, %r1;
	mad.lo.s32 	%r45, %r44, %r30, %r4;
	mul.wide.u32 	%rd8, %r45, 4;
	add.s64 	%rd9, %rd2, %rd8;
	ld.global.f32 	%f18, [%rd9];
	mov.u32 	%r46, _ZZ23cache_tiled_multiply_2dPfS_S_iiE1B;
	add.s32 	%r47, %r46, %r41;
	st.shared.f32 	[%r47], %f18;
	bar.sync 	0;
	@%p2 bra 	$L__BB2_14;
	setp.lt.u32 	%p3, %r31, 8;
	mov.b32 	%r93, 0;
	@%p3 bra 	$L__BB2_6;
	shl.b32 	%r49, %r3, 2;
	add.s32 	%r90, %r46, %r49;
	mov.u32 	%r89, %r14;
	mov.u32 	%r91, %r12;
$L__BB2_5:
	.pragma "nounroll";
	ld.shared.f32 	%f20, [%r89+-16];
	ld.shared.f32 	%f21, [%r90];
	fma.rn.f32 	%f22, %f20, %f21, %f71;
	ld.shared.f32 	%f23, [%r89+-12];
	add.s32 	%r51, %r90, %r15;
	ld.shared.f32 	%f24, [%r51];
	fma.rn.f32 	%f25, %f23, %f24, %f22;
	ld.shared.f32 	%f26, [%r89+-8];
	add.s32 	%r52, %r51, %r15;
	ld.shared.f32 	%f27, [%r52];
	fma.rn.f32 	%f28, %f26, %f27, %f25;
	ld.shared.f32 	%f29, [%r89+-4];
	add.s32 	%r53, %r52, %r15;
	ld.shared.f32 	%f30, [%r53];
	fma.rn.f32 	%f31, %f29, %f30, %f28;
	ld.shared.f32 	%f32, [%r89];
	add.s32 	%r54, %r53, %r15;
	ld.shared.f32 	%f33, [%r54];
	fma.rn.f32 	%f34, %f32, %f33, %f31;
	ld.shared.f32 	%f35, [%r89+4];
	add.s32 	%r55, %r54, %r15;
	ld.shared.f32 	%f36, [%r55];
	fma.rn.f32 	%f37, %f35, %f36, %f34;
	ld.shared.f32 	%f38, [%r89+8];
	add.s32 	%r56, %r55, %r15;
	ld.shared.f32 	%f39, [%r56];
	fma.rn.f32 	%f40, %f38, %f39, %f37;
	ld.shared.f32 	%f41, [%r89+12];
	add.s32 	%r57, %r56, %r15;
	ld.shared.f32 	%f42, [%r57];
	fma.rn.f32 	%f71, %f41, %f42, %f40;
	add.s32 	%r91, %r91, 8;
	add.s32 	%r90, %r90, %r13;
	add.s32 	%r89, %r89, 32;
	setp.ne.s32 	%p4, %r91, 0;
	mov.u32 	%r93, %r10;
	@%p4 bra 	$L__BB2_5;
$L__BB2_6:
	setp.eq.s32 	%p5, %r8, 0;
	@%p5 bra 	$L__BB2_14;
	add.s32 	%r58, %r8, -1;
	setp.lt.u32 	%p6, %r58, 3;
	@%p6 bra 	$L__BB2_9;
	add.s32 	%r59, %r93, %r7;
	shl.b32 	%r60, %r59, 2;
	mov.u32 	%r61, _ZZ23cache_tiled_multiply_2dPfS_S_iiE1A;
	add.s32 	%r62, %r61, %r60;
	ld.shared.f32 	%f44, [%r62];
	mad.lo.s32 	%r63, %r93, %r31, %r3;
	shl.b32 	%r64, %r63, 2;
	mov.u32 	%r65, _ZZ23cache_tiled_multiply_2dPfS_S_iiE1B;
	add.s32 	%r66, %r65, %r64;
	ld.shared.f32 	%f45, [%r66];
	fma.rn.f32 	%f46, %f44, %f45, %f71;
	ld.shared.f32 	%f47, [%r62+4];
	add.s32 	%r67, %r66, %r15;
	ld.shared.f32 	%f48, [%r67];
	fma.rn.f32 	%f49, %f47, %f48, %f46;
	ld.shared.f32 	%f50, [%r62+8];
	add.s32 	%r68, %r67, %r15;
	ld.shared.f32 	%f51, [%r68];
	fma.rn.f32 	%f52, %f50, %f51, %f49;
	ld.shared.f32 	%f53, [%r62+12];
	add.s32 	%r69, %r68, %r15;
	ld.shared.f32 	%f54, [%r69];
	fma.rn.f32 	%f71, %f53, %f54, %f52;
	add.s32 	%r93, %r93, 4;
$L__BB2_9:
	setp.eq.s32 	%p7, %r9, 0;
	@%p7 bra 	$L__BB2_14;
	setp.eq.s32 	%p8, %r9, 1;
	@%p8 bra 	$L__BB2_12;
	add.s32 	%r70, %r93, %r7;
	shl.b32 	%r71, %r70, 2;
	mov.u32 	%r72, _ZZ23cache_tiled_multiply_2dPfS_S_iiE1A;
	add.s32 	%r73, %r72, %r71;
	ld.shared.f32 	%f56, [%r73];
	mad.lo.s32 	%r74, %r93, %r31, %r3;
	shl.b32 	%r75, %r74, 2;
	mov.u32 	%r76, _ZZ23cache_tiled_multiply_2dPfS_S_iiE1B;
	add.s32 	%r77, %r76, %r75;
	ld.shared.f32 	%f57, [%r77];
	fma.rn.f32 	%f58, %f56, %f57, %f71;
	ld.shared.f32 	%f59, [%r73+4];
	add.s32 	%r78, %r77, %r15;
	ld.shared.f32 	%f60, [%r78];
	fma.rn.f32 	%f71, %f59, %f60, %f58;
	add.s32 	%r93, %r93, 2;
$L__BB2_12:
	setp.eq.s32 	%p9, %r11, 0;
	@%p9 bra 	$L__BB2_14;
	add.s32 	%r79, %r93, %r7;
	shl.b32 	%r80, %r79, 2;
	mov.u32 	%r81, _ZZ23cache_tiled_multiply_2dPfS_S_iiE1A;
	add.s32 	%r82, %r81, %r80;
	ld.shared.f32 	%f61, [%r82];
	mad.lo.s32 	%r83, %r93, %r31, %r3;
	shl.b32 	%r84, %r83, 2;
	mov.u32 	%r85, _ZZ23cache_tiled_multiply_2dPfS_S_iiE1B;
	add.s32 	%r86, %r85, %r84;
	ld.shared.f32 	%f62, [%r86];
	fma.rn.f32 	%f71, %f61, %f62, %f71;
$L__BB2_14:
	bar.sync 	0;
	add.s32 	%r88, %r88, 1;
	setp.ne.s32 	%p10, %r88, %r5;
	@%p10 bra 	$L__BB2_2;
$L__BB2_15:
	cvta.to.global.u64 	%rd10, %rd5;
	mad.lo.s32 	%r87, %r2, %r30, %r4;
	mul.wide.s32 	%rd11, %r87, 4;
	add.s64 	%rd12, %rd10, %rd11;
	st.global.f32 	[%rd12], %f71;
	ret;

}


// ===== COMPILED SASS (sm_100) =====

	.target	sm_100

	.elftype	@"ET_EXEC"


//--------------------- .note.nv.tkinfo           --------------------------
	.section	.note.nv.tkinfo,"",@"SHT_NOTE"
	.sectionflags	@"SHF_NOTE_NV_TKINFO"
	.tkinfo
        /*0018*/ 	.word	0x00000002
        /*0030*/ 	.string	""
        /*0030*/ 	.string	"ptxas"
        /*0030*/ 	.string	"Cuda compilation tools, release 13.0, V13.0.88"
        /*0030*/ 	.string	"Build cuda_13.0.r13.0/compiler.36424714_0"
        /*0030*/ 	.string	"-arch sm_100 -m 64 "



//--------------------- .note.nv.cuinfo           --------------------------
	.section	.note.nv.cuinfo,"",@"SHT_NOTE"
	.sectionflags	@"SHF_NOTE_NV_CUINFO"
        /*0018*/ 	.short	0x0002
        /*001a*/ 	.short	0x0064
        /*001c*/ 	.short	0x0082
	.zero		2


//--------------------- .nv.info                  --------------------------
	.section	.nv.info,"",@"SHT_CUDA_INFO"
	.align	4


	//----- nvinfo : EIATTR_REGCOUNT
	.align		4
        /*0000*/ 	.byte	0x04, 0x2f
        /*0002*/ 	.short	(.L_1 - .L_0)
	.align		4
.L_0:
        /*0004*/ 	.word	index@(_Z18tensor_multiply_2dPfS_S_ii)
        /*0008*/ 	.word	0x0000001e


	//----- nvinfo : EIATTR_FRAME_SIZE
	.align		4
.L_1:
        /*000c*/ 	.byte	0x04, 0x11
        /*000e*/ 	.short	(.L_3 - .L_2)
	.align		4
.L_2:
        /*0010*/ 	.word	index@(_Z18tensor_multiply_2dPfS_S_ii)
        /*0014*/ 	.word	0x00000000


	//----- nvinfo : EIATTR_REGCOUNT
	.align		4
.L_3:
        /*0018*/ 	.byte	0x04, 0x2f
        /*001a*/ 	.short	(.L_5 - .L_4)
	.align		4
.L_4:
        /*001c*/ 	.word	index@(_Z18tensor_multiply_3dPfS_S_iii)
        /*0020*/ 	.word	0x00000020


	//----- nvinfo : EIATTR_FRAME_SIZE
	.align		4
.L_5:
        /*0024*/ 	.byte	0x04, 0x11
        /*0026*/ 	.short	(.L_7 - .L_6)
	.align		4
.L_6:
        /*0028*/ 	.word	index@(_Z18tensor_multiply_3dPfS_S_iii)
        /*002c*/ 	.word	0x00000000


	//----- nvinfo : EIATTR_REGCOUNT
	.align		4
.L_7:
        /*0030*/ 	.byte	0x04, 0x2f
        /*0032*/ 	.short	(.L_9 - .L_8)
	.align		4
.L_8:
        /*0034*/ 	.word	index@(_Z23cache_tiled_multiply_2dPfS_S_ii)
        /*0038*/ 	.word	0x0000001f


	//----- nvinfo : EIATTR_FRAME_SIZE
	.align		4
.L_9:
        /*003c*/ 	.byte	0x04, 0x11
        /*003e*/ 	.short	(.L_11 - .L_10)
	.align		4
.L_10:
        /*0040*/ 	.word	index@(_Z23cache_tiled_multiply_2dPfS_S_ii)
        /*0044*/ 	.word	0x00000000


	//----- nvinfo : EIATTR_MIN_STACK_SIZE
	.align		4
.L_11:
        /*0048*/ 	.byte	0x04, 0x12
        /*004a*/ 	.short	(.L_13 - .L_12)
	.align		4
.L_12:
        /*004c*/ 	.word	index@(_Z23cache_tiled_multiply_2dPfS_S_ii)
        /*0050*/ 	.word	0x00000000


	//----- nvinfo : EIATTR_MIN_STACK_SIZE
	.align		4
.L_13:
        /*0054*/ 	.byte	0x04, 0x12
        /*0056*/ 	.short	(.L_15 - .L_14)
	.align		4
.L_14:
        /*0058*/ 	.word	index@(_Z18tensor_multiply_3dPfS_S_iii)
        /*005c*/ 	.word	0x00000000


	//----- nvinfo : EIATTR_MIN_STACK_SIZE
	.align		4
.L_15:
        /*0060*/ 	.byte	0x04, 0x12
        /*0062*/ 	.short	(.L_17 - .L_16)
	.align		4
.L_16:
        /*0064*/ 	.word	index@(_Z18tensor_multiply_2dPfS_S_ii)
        /*0068*/ 	.word	0x00000000
.L_17:


//--------------------- .nv.compat                --------------------------
	.section	.nv.compat,"",@"SHT_CUDA_COMPAT_INFO"
	.align	4
        /*0000*/ 	.byte	0x02, 0x09, 0x00, 0x00, 0x02, 0x02, 0x01, 0x00, 0x02, 0x05, 0x05, 0x00, 0x03, 0x07, 0x01, 0x01
        /*0010*/ 	.byte	0x02, 0x03, 0x00, 0x00, 0x02, 0x06, 0x01, 0x00, 0x04, 0x0b, 0x08, 0x00, 0x09, 0x00, 0x00, 0x00
        /*0020*/ 	.byte	0x00, 0x00, 0x00, 0x00


//--------------------- .nv.info._Z23cache_tiled_multiply_2dPfS_S_ii --------------------------
	.section	.nv.info._Z23cache_tiled_multiply_2dPfS_S_ii,"",@"SHT_CUDA_INFO"
	.sectionflags	@""
	.align	4


	//----- nvinfo : EIATTR_CUDA_API_VERSION
	.align		4
        /*0000*/ 	.byte	0x04, 0x37
        /*0002*/ 	.short	(.L_19 - .L_18)
.L_18:
        /*0004*/ 	.word	0x00000082


	//----- nvinfo : EIATTR_KPARAM_INFO
	.align		4
.L_19:
        /*0008*/ 	.byte	0x04, 0x17
        /*000a*/ 	.short	(.L_21 - .L_20)
.L_20:
        /*000c*/ 	.word	0x00000000
        /*0010*/ 	.short	0x0004
        /*0012*/ 	.short	0x001c
        /*0014*/ 	.byte	0x00, 0xf0, 0x11, 0x00


	//----- nvinfo : EIATTR_KPARAM_INFO
	.align		4
.L_21:
        /*0018*/ 	.byte	0x04, 0x17
        /*001a*/ 	.short	(.L_23 - .L_22)
.L_22:
        /*001c*/ 	.word	0x00000000
        /*0020*/ 	.short	0x0003
        /*0022*/ 	.short	0x0018
        /*0024*/ 	.byte	0x00, 0xf0, 0x11, 0x00


	//----- nvinfo : EIATTR_KPARAM_INFO
	.align		4
.L_23:
        /*0028*/ 	.byte	0x04, 0x17
        /*002a*/ 	.short	(.L_25 - .L_24)
.L_24:
        /*002c*/ 	.word	0x00000000
        /*0030*/ 	.short	0x0002
        /*0032*/ 	.short	0x0010
        /*0034*/ 	.byte	0x00, 0xf5, 0x21, 0x00


	//----- nvinfo : EIATTR_KPARAM_INFO
	.align		4
.L_25:
        /*0038*/ 	.byte	0x04, 0x17
        /*003a*/ 	.short	(.L_27 - .L_26)
.L_26:
        /*003c*/ 	.word	0x00000000
        /*0040*/ 	.short	0x0001
        /*0042*/ 	.short	0x0008
        /*0044*/ 	.byte	0x00, 0xf5, 0x21, 0x00


	//----- nvinfo : EIATTR_KPARAM_INFO
	.align		4
.L_27:
        /*0048*/ 	.byte	0x04, 0x17
        /*004a*/ 	.short	(.L_29 - .L_28)
.L_28:
        /*004c*/ 	.word	0x00000000
        /*0050*/ 	.short	0x0000
        /*0052*/ 	.short	0x0000
        /*0054*/ 	.byte	0x00, 0xf5, 0x21, 0x00


	//----- nvinfo : EIATTR_SPARSE_MMA_MASK
	.align		4
.L_29:
        /*0058*/ 	.byte	0x03, 0x50
        /*005a*/ 	.short	0x0000


	//----- nvinfo : EIATTR_MAXREG_COUNT
	.align		4
        /*005c*/ 	.byte	0x03, 0x1b
        /*005e*/ 	.short	0x00ff


	//----- nvinfo : EIATTR_NUM_BARRIERS
	.align		4
        /*0060*/ 	.byte	0x02, 0x4c
        /*0062*/ 	.byte	0x01
	.zero		1


	//----- nvinfo : EIATTR_MERCURY_ISA_VERSION
	.align		4
        /*0064*/ 	.byte	0x03, 0x5f
        /*0066*/ 	.short	0x0101


	//----- nvinfo : EIATTR_VRC_CTA_INIT_COUNT
	.align		4
        /*0068*/ 	.byte	0x02, 0x4a
	.zero		1
	.zero		1


	//----- nvinfo : EIATTR_EXIT_INSTR_OFFSETS
	.align		4
        /*006c*/ 	.byte	0x04, 0x1c
        /*006e*/ 	.short	(.L_31 - .L_30)


	//   ....[0]....
.L_30:
        /*0070*/ 	.word	0x00000ac0


	//----- nvinfo : EIATTR_CBANK_PARAM_SIZE
	.align		4
.L_31:
        /*0074*/ 	.byte	0x03, 0x19
        /*0076*/ 	.short	0x0020


	//----- nvinfo : EIATTR_PARAM_CBANK
	.align		4
        /*0078*/ 	.byte	0x04, 0x0a
        /*007a*/ 	.short	(.L_33 - .L_32)
	.align		4
.L_32:
        /*007c*/ 	.word	index@(.nv.constant0._Z23cache_tiled_multiply_2dPfS_S_ii)
        /*0080*/ 	.short	0x0380
        /*0082*/ 	.short	0x0020


	//----- nvinfo : EIATTR_SW_WAR
	.align		4
.L_33:
        /*0084*/ 	.byte	0x04, 0x36
        /*0086*/ 	.short	(.L_35 - .L_34)
.L_34:
        /*0088*/ 	.word	0x00000008
.L_35:


//--------------------- .nv.info._Z18tensor_multiply_3dPfS_S_iii --------------------------
	.section	.nv.info._Z18tensor_multiply_3dPfS_S_iii,"",@"SHT_CUDA_INFO"
	.sectionflags	@""
	.align	4


	//----- nvinfo : EIATTR_CUDA_API_VERSION
	.align		4
        /*0000*/ 	.byte	0x04, 0x37
        /*0002*/ 	.short	(.L_37 - .L_36)
.L_36:
        /*0004*/ 	.word	0x00000082


	//----- nvinfo : EIATTR_KPARAM_INFO
	.align		4
.L_37:
        /*0008*/ 	.byte	0x04, 0x17
        /*000a*/ 	.short	(.L_39 - .L_38)
.L_38:
        /*000c*/ 	.word	0x00000000
        /*0010*/ 	.short	0x0005
        /*0012*/ 	.short	0x0020
        /*0014*/ 	.byte	0x00, 0xf0, 0x11, 0x00


	//----- nvinfo : EIATTR_KPARAM_INFO
	.align		4
.L_39:
        /*0018*/ 	.byte	0x04, 0x17
        /*001a*/ 	.short	(.L_41 - .L_40)
.L_40:
        /*001c*/ 	.word	0x00000000
        /*0020*/ 	.short	0x0004
        /*0022*/ 	.short	0x001c
        /*0024*/ 	.byte	0x00, 0xf0, 0x11, 0x00


	//----- nvinfo : EIATTR_KPARAM_INFO
	.align		4
.L_41:
        /*0028*/ 	.byte	0x04, 0x17
        /*002a*/ 	.short	(.L_43 - .L_42)
.L_42:
        /*002c*/ 	.word	0x00000000
        /*0030*/ 	.short	0x0003
        /*0032*/ 	.short	0x0018
        /*0034*/ 	.byte	0x00, 0xf0, 0x11, 0x00


	//----- nvinfo : EIATTR_KPARAM_INFO
	.align		4
.L_43:
        /*0038*/ 	.byte	0x04, 0x17
        /*003a*/ 	.short	(.L_45 - .L_44)
.L_44:
        /*003c*/ 	.word	0x00000000
        /*0040*/ 	.short	0x0002
        /*0042*/ 	.short	0x0010
        /*0044*/ 	.byte	0x00, 0xf5, 0x21, 0x00


	//----- nvinfo : EIATTR_KPARAM_INFO
	.align		4
.L_45:
        /*0048*/ 	.byte	0x04, 0x17
        /*004a*/ 	.short	(.L_47 - .L_46)
.L_46:
        /*004c*/ 	.word	0x00000000
        /*0050*/ 	.short	0x0001
        /*0052*/ 	.short	0x0008
        /*0054*/ 	.byte	0x00, 0xf5, 0x21, 0x00


	//----- nvinfo : EIATTR_KPARAM_INFO
	.align		4
.L_47:
        /*0058*/ 	.byte	0x04, 0x17
        /*005a*/ 	.short	(.L_49 - .L_48)
.L_48:
        /*005c*/ 	.word	0x00000000
        /*0060*/ 	.short	0x0000
        /*0062*/ 	.short	0x0000
        /*0064*/ 	.byte	0x00, 0xf5, 0x21, 0x00


	//----- nvinfo : EIATTR_SPARSE_MMA_MASK
	.align		4
.L_49:
        /*0068*/ 	.byte	0x03, 0x50
        /*006a*/ 	.short	0x0000


	//----- nvinfo : EIATTR_MAXREG_COUNT
	.align		4
        /*006c*/ 	.byte	0x03, 0x1b
        /*006e*/ 	.short	0x00ff


	//----- nvinfo : EIATTR_MERCURY_ISA_VERSION
	.align		4
        /*0070*/ 	.byte	0x03, 0x5f
        /*0072*/ 	.short	0x0101


	//----- nvinfo : EIATTR_VRC_CTA_INIT_COUNT
	.align		4
        /*0074*/ 	.byte	0x02, 0x4a
	.zero		1
	.zero		1


	//----- nvinfo : EIATTR_EXIT_INSTR_OFFSETS
	.align		4
        /*0078*/ 	.byte	0x04, 0x1c
        /*007a*/ 	.short	(.L_51 - .L_50)


	//   ....[0]....
.L_50:
        /*007c*/ 	.word	0x00000130


	//   ....[1]....
        /*0080*/ 	.word	0x000008e0


	//----- nvinfo : EIATTR_CBANK_PARAM_SIZE
	.align		4
.L_51:
        /*0084*/ 	.byte	0x03, 0x19
        /*0086*/ 	.short	0x0024


	//----- nvinfo : EIATTR_PARAM_CBANK
	.align		4
        /*0088*/ 	.byte	0x04, 0x0a
        /*008a*/ 	.short	(.L_53 - .L_52)
	.align		4
.L_52:
        /*008c*/ 	.word	index@(.nv.constant0._Z18tensor_multiply_3dPfS_S_iii)
        /*0090*/ 	.short	0x0380
        /*0092*/ 	.short	0x0024


	//----- nvinfo : EIATTR_SW_WAR
	.align		4
.L_53:
        /*0094*/ 	.byte	0x04, 0x36
        /*0096*/ 	.short	(.L_55 - .L_54)
.L_54:
        /*0098*/ 	.word	0x00000008
.L_55:


//--------------------- .nv.info._Z18tensor_multiply_2dPfS_S_ii --------------------------
	.section	.nv.info._Z18tensor_multiply_2dPfS_S_ii,"",@"SHT_CUDA_INFO"
	.sectionflags	@""
	.align	4


	//----- nvinfo : EIATTR_CUDA_API_VERSION
	.align		4
        /*0000*/ 	.byte	0x04, 0x37
        /*0002*/ 	.short	(.L_57 - .L_56)
.L_56:
        /*0004*/ 	.word	0x00000082


	//----- nvinfo : EIATTR_KPARAM_INFO
	.align		4
.L_57:
        /*0008*/ 	.byte	0x04, 0x17
        /*000a*/ 	.short	(.L_59 - .L_58)
.L_58:
        /*000c*/ 	.word	0x00000000
        /*0010*/ 	.short	0x0004
        /*0012*/ 	.short	0x001c
        /*0014*/ 	.byte	0x00, 0xf0, 0x11, 0x00


	//----- nvinfo : EIATTR_KPARAM_INFO
	.align		4
.L_59:
        /*0018*/ 	.byte	0x04, 0x17
        /*001a*/ 	.short	(.L_61 - .L_60)
.L_60:
        /*001c*/ 	.word	0x00000000
        /*0020*/ 	.short	0x0003
        /*0022*/ 	.short	0x0018
        /*0024*/ 	.byte	0x00, 0xf0, 0x11, 0x00


	//----- nvinfo : EIATTR_KPARAM_INFO
	.align		4
.L_61:
        /*0028*/ 	.byte	0x04, 0x17
        /*002a*/ 	.short	(.L_63 - .L_62)
.L_62:
        /*002c*/ 	.word	0x00000000
        /*0030*/ 	.short	0x0002
        /*0032*/ 	.short	0x0010
        /*0034*/ 	.byte	0x00, 0xf5, 0x21, 0x00


	//----- nvinfo : EIATTR_KPARAM_INFO
	.align		4
.L_63:
        /*0038*/ 	.byte	0x04, 0x17
        /*003a*/ 	.short	(.L_65 - .L_64)
.L_64:
        /*003c*/ 	.word	0x00000000
        /*0040*/ 	.short	0x0001
        /*0042*/ 	.short	0x0008
        /*0044*/ 	.byte	0x00, 0xf5, 0x21, 0x00


	//----- nvinfo : EIATTR_KPARAM_INFO
	.align		4
.L_65:
        /*0048*/ 	.byte	0x04, 0x17
        /*004a*/ 	.short	(.L_67 - .L_66)
.L_66:
        /*004c*/ 	.word	0x00000000
        /*0050*/ 	.short	0x0000
        /*0052*/ 	.short	0x0000
        /*0054*/ 	.byte	0x00, 0xf5, 0x21, 0x00


	//----- nvinfo : EIATTR_SPARSE_MMA_MASK
	.align		4
.L_67:
        /*0058*/ 	.byte	0x03, 0x50
        /*005a*/ 	.short	0x0000


	//----- nvinfo : EIATTR_MAXREG_COUNT
	.align		4
        /*005c*/ 	.byte	0x03, 0x1b
        /*005e*/ 	.short	0x00ff


	//----- nvinfo : EIATTR_MERCURY_ISA_VERSION
	.align		4
        /*0060*/ 	.byte	0x03, 0x5f
        /*0062*/ 	.short	0x0101


	//----- nvinfo : EIATTR_VRC_CTA_INIT_COUNT
	.align		4
        /*0064*/ 	.byte	0x02, 0x4a
	.zero		1
	.zero		1


	//----- nvinfo : EIATTR_EXIT_INSTR_OFFSETS
	.align		4
        /*0068*/ 	.byte	0x04, 0x1c
        /*006a*/ 	.short	(.L_69 - .L_68)


	//   ....[0]....
.L_68:
        /*006c*/ 	.word	0x000000c0


	//   ....[1]....
        /*0070*/ 	.word	0x00000a90


	//----- nvinfo : EIATTR_CBANK_PARAM_SIZE
	.align		4
.L_69:
        /*0074*/ 	.byte	0x03, 0x19
        /*0076*/ 	.short	0x0020


	//----- nvinfo : EIATTR_PARAM_CBANK
	.align		4
        /*0078*/ 	.byte	0x04, 0x0a
        /*007a*/ 	.short	(.L_71 - .L_70)
	.align		4
.L_70:
        /*007c*/ 	.word	index@(.nv.constant0._Z18tensor_multiply_2dPfS_S_ii)
        /*0080*/ 	.short	0x0380
        /*0082*/ 	.short	0x0020


	//----- nvinfo : EIATTR_SW_WAR
	.align		4
.L_71:
        /*0084*/ 	.byte	0x04, 0x36
        /*0086*/ 	.short	(.L_73 - .L_72)
.L_72:
        /*0088*/ 	.word	0x00000008
.L_73:


//--------------------- .nv.callgraph             --------------------------
	.section	.nv.callgraph,"",@"SHT_CUDA_CALLGRAPH"
	.align	4
	.sectionentsize	8
	.align		4
        /*0000*/ 	.word	0x00000000
	.align		4
        /*0004*/ 	.word	0xffffffff
	.align		4
        /*0008*/ 	.word	0x00000000
	.align		4
        /*000c*/ 	.word	0xfffffffe
	.align		4
        /*0010*/ 	.word	0x00000000
	.align		4
        /*0014*/ 	.word	0xfffffffd
	.align		4
        /*0018*/ 	.word	0x00000000
	.align		4
        /*001c*/ 	.word	0xfffffffc


//--------------------- .text._Z23cache_tiled_multiply_2dPfS_S_ii --------------------------
	.section	.text._Z23cache_tiled_multiply_2dPfS_S_ii,"ax",@progbits
	.align	128
        .global         _Z23cache_tiled_multiply_2dPfS_S_ii
        .type           _Z23cache_tiled_multiply_2dPfS_S_ii,@function
        .size           _Z23cache_tiled_multiply_2dPfS_S_ii,(.L_x_18 - _Z23cache_tiled_multiply_2dPfS_S_ii)
        .other          _Z23cache_tiled_multiply_2dPfS_S_ii,@"STO_CUDA_ENTRY STV_DEFAULT"
_Z23cache_tiled_multiply_2dPfS_S_ii:
.text._Z23cache_tiled_multiply_2dPfS_S_ii:
[----:B------:R-:W-:Y:S08]  /*0000*/  LDC R1, c[0x0][0x37c] ;  /* 0x0000df00ff017b82 */ /* 0x000ff00000000800 */
[----:B------:R-:W0:Y:S01]  /*0010*/  LDC.64 R2, c[0x0][0x398] ;  /* 0x0000e600ff027b82 */ /* 0x000e220000000a00 */
[----:B------:R-:W1:Y:S01]  /*0020*/  S2R R8, SR_TID.X ;  /* 0x0000000000087919 */ /* 0x000e620000002100 */
[----:B------:R-:W2:Y:S01]  /*0030*/  LDCU.64 UR8, c[0x0][0x358] ;  /* 0x00006b00ff0877ac */ /* 0x000ea20008000a00 */
[----:B------:R-:W-:-:S05]  /*0040*/  MOV R18, RZ ;  /* 0x000000ff00127202 */ /* 0x000fca0000000f00 */
[----:B------:R-:W-:Y:S08]  /*0050*/  S2UR UR4, SR_CTAID.Y ;  /* 0x00000000000479c3 */ /* 0x000ff00000002600 */
[----:B------:R-:W1:Y:S01]  /*0060*/  S2UR UR5, SR_CTAID.X ;  /* 0x00000000000579c3 */ /* 0x000e620000002500 */
[----:B0-----:R-:W-:-:S04]  /*0070*/  IABS R7, R3 ;  /* 0x0000000300077213 */ /* 0x001fc80000000000 */
[----:B------:R-:W0:Y:S01]  /*0080*/  I2F.RP R0, R7 ;  /* 0x0000000700007306 */ /* 0x000e220000209400 */
[----:B-1----:R-:W-:-:S07]  /*0090*/  IMAD R13, R3, UR5, R8 ;  /* 0x00000005030d7c24 */ /* 0x002fce000f8e0208 */
[----:B0-----:R-:W0:Y:S02]  /*00a0*/  MUFU.RCP R0, R0 ;  /* 0x0000000000007308 */ /* 0x001e240000001000 */
[----:B0-----:R-:W-:-:S06]  /*00b0*/  IADD3 R4, PT, PT, R0, 0xffffffe, RZ ;  /* 0x0ffffffe00047810 */ /* 0x001fcc0007ffe0ff */
[----:B------:R0:W1:Y:S02]  /*00c0*/  F2I.FTZ.U32.TRUNC.NTZ R5, R4 ;  /* 0x0000000400057305 */ /* 0x000064000021f000 */
[----:B0-----:R-:W-:Y:S02]  /*00d0*/  HFMA2 R4, -RZ, RZ, 0, 0 ;  /* 0x00000000ff047431 */ /* 0x001fe400000001ff */
[----:B-1----:R-:W-:-:S04]  /*00e0*/  IMAD.MOV R6, RZ, RZ, -R5 ;  /* 0x000000ffff067224 */ /* 0x002fc800078e0a05 */
[----:B------:R-:W-:Y:S01]  /*00f0*/  IMAD R9, R6, R7, RZ ;  /* 0x0000000706097224 */ /* 0x000fe200078e02ff */
[----:B------:R-:W-:-:S03]  /*0100*/  IABS R6, R2 ;  /* 0x0000000200067213 */ /* 0x000fc60000000000 */
[----:B------:R-:W-:Y:S01]  /*0110*/  IMAD.HI.U32 R5, R5, R9, R4 ;  /* 0x0000000905057227 */ /* 0x000fe200078e0004 */
[----:B------:R-:W-:-:S04]  /*0120*/  LOP3.LUT R4, R2, R3, RZ, 0x3c, !PT ;  /* 0x0000000302047212 */ /* 0x000fc800078e3cff */
[----:B------:R-:W-:Y:S01]  /*0130*/  ISETP.GE.AND P1, PT, R4, RZ, PT ;  /* 0x000000ff0400720c */ /* 0x000fe20003f26270 */
[----:B------:R-:W-:-:S04]  /*0140*/  IMAD.HI.U32 R9, R5, R6, RZ ;  /* 0x0000000605097227 */ /* 0x000fc800078e00ff */
[----:B------:R-:W-:-:S04]  /*0150*/  IMAD.MOV R0, RZ, RZ, -R9 ;  /* 0x000000ffff007224 */ /* 0x000fc800078e0a09 */
[----:B------:R-:W-:-:S05]  /*0160*/  IMAD R0, R7, R0, R6 ;  /* 0x0000000007007224 */ /* 0x000fca00078e0206 */
[----:B------:R-:W-:-:S13]  /*0170*/  ISETP.GT.U32.AND P2, PT, R7, R0, PT ;  /* 0x000000000700720c */ /* 0x000fda0003f44070 */
[-C--:B------:R-:W-:Y:S01]  /*0180*/  @!P2 IADD3 R0, PT, PT, R0, -R7.reuse, RZ ;  /* 0x800000070000a210 */ /* 0x080fe20007ffe0ff */
[----:B------:R-:W-:Y:S01]  /*0190*/  @!P2 VIADD R9, R9, 0x1 ;  /* 0x000000010909a836 */ /* 0x000fe20000000000 */
[----:B------:R-:W-:Y:S02]  /*01a0*/  ISETP.NE.AND P2, PT, R3, RZ, PT ;  /* 0x000000ff0300720c */ /* 0x000fe40003f45270 */
[----:B------:R-:W-:Y:S02]  /*01b0*/  ISETP.GE.U32.AND P0, PT, R0, R7, PT ;  /* 0x000000070000720c */ /* 0x000fe40003f06070 */
[----:B------:R-:W0:Y:S11]  /*01c0*/  S2R R0, SR_TID.Y ;  /* 0x0000000000007919 */ /* 0x000e360000002200 */
[----:B------:R-:W-:-:S05]  /*01d0*/  @P0 IADD3 R9, PT, PT, R9, 0x1, RZ ;  /* 0x0000000109090810 */ /* 0x000fca0007ffe0ff */
[----:B------:R-:W-:Y:S01]  /*01e0*/  @!P1 IMAD.MOV R9, RZ, RZ, -R9 ;  /* 0x000000ffff099224 */ /* 0x000fe200078e0a09 */
[----:B------:R-:W-:-:S04]  /*01f0*/  @!P2 LOP3.LUT R9, RZ, R3, RZ, 0x33, !PT ;  /* 0x00000003ff09a212 */ /* 0x000fc800078e33ff */
[----:B------:R-:W-:Y:S01]  /*0200*/  ISETP.GE.AND P0, PT, R9, 0x1, PT ;  /* 0x000000010900780c */ /* 0x000fe20003f06270 */
[----:B0-----:R-:W-:-:S12]  /*0210*/  IMAD R11, R3, UR4, R0 ;  /* 0x00000004030b7c24 */ /* 0x001fd8000f8e0200 */
[----:B--2---:R-:W-:Y:S05]  /*0220*/  @!P0 BRA `(.L_x_0) ;  /* 0x0000000800148947 */ /* 0x004fea0003800000 */
[----:B------:R-:W0:Y:S01]  /*0230*/  S2UR UR5, SR_CgaCtaId ;  /* 0x00000000000579c3 */ /* 0x000e220000008800 */
[----:B------:R-:W-:Y:S01]  /*0240*/  UMOV UR4, 0x400 ;  /* 0x0000040000047882 */ /* 0x000fe20000000000 */
[----:B------:R-:W-:Y:S01]  /*0250*/  IMAD R15, R0, R3, RZ ;  /* 0x00000003000f7224 */ /* 0x000fe200078e02ff */
[----:B------:R-:W-:Y:S01]  /*0260*/  LOP3.LUT R12, R3, 0x7ffffff8, RZ, 0xc0, !PT ;  /* 0x7ffffff8030c7812 */ /* 0x000fe200078ec0ff */
[----:B------:R-:W-:Y:S01]  /*0270*/  IMAD R10, R11, R2, R8 ;  /* 0x000000020b0a7224 */ /* 0x000fe200078e0208 */
[C---:B------:R-:W-:Y:S01]  /*0280*/  LOP3.LUT R20, R3.reuse, 0x7, RZ, 0xc0, !PT ;  /* 0x0000000703147812 */ /* 0x040fe200078ec0ff */
[----:B------:R-:W-:Y:S01]  /*0290*/  IMAD.MOV.U32 R18, RZ, RZ, RZ ;  /* 0x000000ffff127224 */ /* 0x000fe200078e00ff */
[----:B------:R-:W-:Y:S02]  /*02a0*/  LOP3.LUT R14, R3, 0x3, RZ, 0xc0, !PT ;  /* 0x00000003030e7812 */ /* 0x000fe400078ec0ff */
[----:B------:R-:W-:Y:S01]  /*02b0*/  IADD3 R16, PT, PT, -R12, RZ, RZ ;  /* 0x000000ff0c107210 */ /* 0x000fe20007ffe1ff */
[----:B0-----:R-:W-:-:S06]  /*02c0*/  ULEA UR4, UR5, UR4, 0x18 ;  /* 0x0000000405047291 */ /* 0x001fcc000f8ec0ff */
[----:B------:R-:W-:Y:S01]  /*02d0*/  LEA R17, R15, UR4, 0x2 ;  /* 0x000000040f117c11 */ /* 0x000fe2000f8e10ff */
[----:B------:R-:W-:-:S04]  /*02e0*/  UMOV UR4, URZ ;  /* 0x000000ff00047c82 */ /* 0x000fc80008000000 */
[----:B------:R-:W-:-:S07]  /*02f0*/  VIADD R17, R17, 0x10 ;  /* 0x0000001011117836 */ /* 0x000fce0000000000 */
.L_x_6:
[----:B0-----:R-:W0:Y:S08]  /*0300*/  LDC.64 R2, c[0x0][0x398] ;  /* 0x0000e600ff027b82 */ /* 0x001e300000000a00 */
[----:B------:R-:W1:Y:S08]  /*0310*/  LDC.64 R6, c[0x0][0x380] ;  /* 0x0000e000ff067b82 */ /* 0x000e700000000a00 */
[----:B------:R-:W2:Y:S01]  /*0320*/  LDC.64 R4, c[0x0][0x388] ;  /* 0x0000e200ff047b82 */ /* 0x000ea20000000a00 */
[----:B0-----:R-:W-:-:S02]  /*0330*/  IMAD R21, R3, UR4, R0 ;  /* 0x0000000403157c24 */ /* 0x001fc4000f8e0200 */
[----:B------:R-:W-:Y:S02]  /*0340*/  IMAD R19, R3, UR4, R10 ;  /* 0x0000000403137c24 */ /* 0x000fe4000f8e020a */
[----:B------:R-:W-:Y:S02]  /*0350*/  IMAD R21, R21, R2, R13 ;  /* 0x0000000215157224 */ /* 0x000fe400078e020d */
[----:B-1----:R-:W-:-:S06]  /*0360*/  IMAD.WIDE.U32 R6, R19, 0x4, R6 ;  /* 0x0000000413067825 */ /* 0x002fcc00078e0006 */
[----:B------:R-:W3:Y:S01]  /*0370*/  LDG.E R6, desc[UR8][R6.64] ;  /* 0x0000000806067981 */ /* 0x000ee2000c1e1900 */
[----:B--2---:R-:W-:-:S06]  /*0380*/  IMAD.WIDE.U32 R4, R21, 0x4, R4 ;  /* 0x0000000415047825 */ /* 0x004fcc00078e0004 */
[----:B------:R-:W2:Y:S01]  /*0390*/  LDG.E R4, desc[UR8][R4.64] ;  /* 0x0000000804047981 */ /* 0x000ea2000c1e1900 */
[----:B------:R-:W0:Y:S01]  /*03a0*/  S2UR UR7, SR_CgaCtaId ;  /* 0x00000000000779c3 */ /* 0x000e220000008800 */
[----:B------:R-:W-:Y:S02]  /*03b0*/  UMOV UR6, 0x400 ;  /* 0x0000040000067882 */ /* 0x000fe40000000000 */
[----:B------:R-:W-:Y:S01]  /*03c0*/  UIADD3 UR5, UPT, UPT, UR6, 0x800, URZ ;  /* 0x0000080006057890 */ /* 0x000fe2000fffe0ff */
[----:B------:R-:W-:Y:S02]  /*03d0*/  ISETP.GE.AND P1, PT, R3, 0x1, PT ;  /* 0x000000010300780c */ /* 0x000fe40003f26270 */
[----:B------:R-:W-:Y:S01]  /*03e0*/  IADD3 R19, PT, PT, R15, R8, RZ ;  /* 0x000000080f137210 */ /* 0x000fe20007ffe0ff */
[----:B------:R-:W-:Y:S02]  /*03f0*/  UIADD3 UR4, UPT, UPT, UR4, 0x1, URZ ;  /* 0x0000000104047890 */ /* 0x000fe4000fffe0ff */
[----:B0-----:R-:W-:-:S02]  /*0400*/  ULEA UR6, UR7, UR6, 0x18 ;  /* 0x0000000607067291 */ /* 0x001fc4000f8ec0ff */
[----:B------:R-:W-:-:S04]  /*0410*/  ULEA UR5, UR7, UR5, 0x18 ;  /* 0x0000000507057291 */ /* 0x000fc8000f8ec0ff */
[C---:B------:R-:W-:Y:S02]  /*0420*/  LEA R21, R19.reuse, UR6, 0x2 ;  /* 0x0000000613157c11 */ /* 0x040fe4000f8e10ff */
[----:B------:R-:W-:Y:S02]  /*0430*/  LEA R19, R19, UR5, 0x2 ;  /* 0x0000000513137c11 */ /* 0x000fe4000f8e10ff */
[----:B------:R-:W-:Y:S01]  /*0440*/  ISETP.NE.AND P0, PT, R9, UR4, PT ;  /* 0x0000000409007c0c */ /* 0x000fe2000bf05270 */
[----:B---3--:R0:W-:Y:S04]  /*0450*/  STS [R21], R6 ;  /* 0x0000000615007388 */ /* 0x0081e80000000800 */
[----:B--2---:R0:W-:Y:S01]  /*0460*/  STS [R19], R4 ;  /* 0x0000000413007388 */ /* 0x0041e20000000800 */
[----:B------:R-:W-:Y:S06]  /*0470*/  BAR.SYNC.DEFER_BLOCKING 0x0 ;  /* 0x0000000000007b1d */ /* 0x000fec0000010000 */
[----:B------:R-:W-:Y:S05]  /*0480*/  @!P1 BRA `(.L_x_1) ;  /* 0x0000000400749947 */ /* 0x000fea0003800000 */
[----:B------:R-:W-:Y:S01]  /*0490*/  ISETP.GE.U32.AND P1, PT, R3, 0x8, PT ;  /* 0x000000080300780c */ /* 0x000fe20003f26070 */
[----:B0-----:R-:W-:-:S12]  /*04a0*/  IMAD.MOV.U32 R4, RZ, RZ, RZ ;  /* 0x000000ffff047224 */ /* 0x001fd800078e00ff */
[----:B------:R-:W-:Y:S05]  /*04b0*/  @!P1 BRA `(.L_x_2) ;  /* 0x0000000000a09947 */ /* 0x000fea0003800000 */
[----:B------:R-:W-:Y:S01]  /*04c0*/  LEA R6, R8, UR5, 0x2 ;  /* 0x0000000508067c11 */ /* 0x000fe2000f8e10ff */
[----:B------:R-:W-:Y:S01]  /*04d0*/  IMAD.MOV.U32 R5, RZ, RZ, R16 ;  /* 0x000000ffff057224 */ /* 0x000fe200078e0010 */
[----:B------:R-:W-:-:S07]  /*04e0*/  MOV R4, R17 ;  /* 0x0000001100047202 */ /* 0x000fce0000000f00 */
.L_x_3:
[----:B------:R-:W-:Y:S01]  /*04f0*/  LDS R21, [R4+-0x10] ;  /* 0xfffff00004157984 */ /* 0x000fe20000000800 */
[----:B------:R-:W-:Y:S01]  /*0500*/  LEA R26, R3, R6, 0x2 ;  /* 0x00000006031a7211 */ /* 0x000fe200078e10ff */
[----:B------:R-:W-:Y:S02]  /*0510*/  VIADD R5, R5, 0x8 ;  /* 0x0000000805057836 */ /* 0x000fe40000000000 */
[----:B------:R0:W1:Y:S02]  /*0520*/  LDS R23, [R6] ;  /* 0x0000000006177984 */ /* 0x0000640000000800 */
[----:B------:R-:W-:Y:S01]  /*0530*/  IMAD R28, R3, 0x4, R26 ;  /* 0x00000004031c7824 */ /* 0x000fe200078e021a */
[----:B------:R-:W-:Y:S01]  /*0540*/  ISETP.NE.AND P1, PT, R5, RZ, PT ;  /* 0x000000ff0500720c */ /* 0x000fe20003f25270 */
[----:B------:R-:W-:Y:S03]  /*0550*/  LDS R7, [R4+-0xc] ;  /* 0xfffff40004077984 */ /* 0x000fe60000000800 */
[C---:B------:R-:W-:Y:S01]  /*0560*/  LEA R25, R3.reuse, R28, 0x2 ;  /* 0x0000001c03197211 */ /* 0x040fe200078e10ff */
[----:B------:R-:W2:Y:S01]  /*0570*/  LDS R26, [R26] ;  /* 0x000000001a1a7984 */ /* 0x000ea20000000800 */
[----:B0-----:R-:W-:-:S03]  /*0580*/  LEA R6, R3, R6, 0x5 ;  /* 0x0000000603067211 */ /* 0x001fc600078e28ff */
[----:B------:R0:W-:Y:S04]  /*0590*/  LDS R19, [R28] ;  /* 0x000000001c137984 */ /* 0x0001e80000000800 */
[----:B------:R-:W3:Y:S01]  /*05a0*/  LDS R22, [R4+-0x8] ;  /* 0xfffff80004167984 */ /* 0x000ee20000000800 */
[----:B-1----:R-:W-:Y:S01]  /*05b0*/  FFMA R24, R21, R23, R18 ;  /* 0x0000001715187223 */ /* 0x002fe20000000012 */
[C---:B------:R-:W-:Y:S02]  /*05c0*/  IMAD R23, R3.reuse, 0x4, R25 ;  /* 0x0000000403177824 */ /* 0x040fe400078e0219 */
[----:B------:R-:W-:Y:S04]  /*05d0*/  LDS R18, [R4+-0x4] ;  /* 0xfffffc0004127984 */ /* 0x000fe80000000800 */
[----:B------:R-:W1:Y:S01]  /*05e0*/  LDS R21, [R25] ;  /* 0x0000000019157984 */ /* 0x000e620000000800 */
[----:B------:R-:W-:Y:S01]  /*05f0*/  LEA R27, R3, R23, 0x2 ;  /* 0x00000017031b7211 */ /* 0x000fe200078e10ff */
[----:B--2---:R-:W-:-:S02]  /*0600*/  FFMA R7, R7, R26, R24 ;  /* 0x0000001a07077223 */ /* 0x004fc40000000018 */
[----:B------:R-:W-:Y:S02]  /*0610*/  LDS R26, [R4+0x8] ;  /* 0x00000800041a7984 */ /* 0x000fe40000000800 */
[----:B0-----:R-:W-:Y:S02]  /*0620*/  IMAD R28, R3, 0x4, R27 ;  /* 0x00000004031c7824 */ /* 0x001fe400078e021b */
[----:B------:R-:W-:Y:S01]  /*0630*/  LDS R27, [R27] ;  /* 0x000000001b1b7984 */ /* 0x000fe20000000800 */
[----:B---3--:R-:W-:-:S03]  /*0640*/  FFMA R19, R22, R19, R7 ;  /* 0x0000001316137223 */ /* 0x008fc60000000007 */
[----:B------:R-:W-:Y:S04]  /*0650*/  LDS R7, [R4] ;  /* 0x0000000004077984 */ /* 0x000fe80000000800 */
[----:B------:R-:W0:Y:S01]  /*0660*/  LDS R22, [R23] ;  /* 0x0000000017167984 */ /* 0x000e220000000800 */
[----:B-1----:R-:W-:Y:S01]  /*0670*/  FFMA R24, R18, R21, R19 ;  /* 0x0000001512187223 */ /* 0x002fe20000000013 */
[----:B------:R-:W-:Y:S02]  /*0680*/  LEA R21, R3, R28, 0x2 ;  /* 0x0000001c03157211 */ /* 0x000fe400078e10ff */
[----:B------:R-:W1:Y:S04]  /*0690*/  LDS R18, [R4+0x4] ;  /* 0x0000040004127984 */ /* 0x000e680000000800 */
[----:B------:R-:W2:Y:S04]  /*06a0*/  LDS R28, [R28] ;  /* 0x000000001c1c7984 */ /* 0x000ea80000000800 */
[----:B------:R-:W-:Y:S04]  /*06b0*/  LDS R21, [R21] ;  /* 0x0000000015157984 */ /* 0x000fe80000000800 */
[----:B------:R3:W4:Y:S01]  /*06c0*/  LDS R19, [R4+0xc] ;  /* 0x00000c0004137984 */ /* 0x0007220000000800 */
[----:B0-----:R-:W-:Y:S01]  /*06d0*/  FFMA R7, R7, R22, R24 ;  /* 0x0000001607077223 */ /* 0x001fe20000000018 */
[----:B---3--:R-:W-:-:S03]  /*06e0*/  VIADD R4, R4, 0x20 ;  /* 0x0000002004047836 */ /* 0x008fc60000000000 */
[----:B-1----:R-:W-:-:S04]  /*06f0*/  FFMA R7, R18, R27, R7 ;  /* 0x0000001b12077223 */ /* 0x002fc80000000007 */
[----:B--2---:R-:W-:-:S04]  /*0700*/  FFMA R7, R26, R28, R7 ;  /* 0x0000001c1a077223 */ /* 0x004fc80000000007 */
[----:B----4-:R-:W-:Y:S01]  /*0710*/  FFMA R18, R19, R21, R7 ;  /* 0x0000001513127223 */ /* 0x010fe20000000007 */
[----:B------:R-:W-:Y:S06]  /*0720*/  @P1 BRA `(.L_x_3) ;  /* 0xfffffffc00701947 */ /* 0x000fec000383ffff */
[----:B------:R-:W-:-:S07]  /*0730*/  MOV R4, R12 ;  /* 0x0000000c00047202 */ /* 0x000fce0000000f00 */
.L_x_2:
[----:B------:R-:W-:-:S13]  /*0740*/  ISETP.NE.AND P1, PT, R20, RZ, PT ;  /* 0x000000ff1400720c */ /* 0x000fda0003f25270 */
[----:B------:R-:W-:Y:S05]  /*0750*/  @!P1 BRA `(.L_x_1) ;  /* 0x0000000000c09947 */ /* 0x000fea0003800000 */
[----:B------:R-:W-:Y:S01]  /*0760*/  VIADD R5, R20, 0xffffffff ;  /* 0xffffffff14057836 */ /* 0x000fe20000000000 */
[----:B------:R-:W-:-:S04]  /*0770*/  ISETP.NE.AND P2, PT, R14, RZ, PT ;  /* 0x000000ff0e00720c */ /* 0x000fc80003f45270 */
[----:B------:R-:W-:-:S13]  /*0780*/  ISETP.GE.U32.AND P1, PT, R5, 0x3, PT ;  /* 0x000000030500780c */ /* 0x000fda0003f26070 */
[----:B------:R-:W-:Y:S05]  /*0790*/  @!P1 BRA `(.L_x_4) ;  /* 0x0000000000509947 */ /* 0x000fea0003800000 */
[C---:B------:R-:W-:Y:S01]  /*07a0*/  IMAD R6, R4.reuse, R3, R8 ;  /* 0x0000000304067224 */ /* 0x040fe200078e0208 */
[----:B------:R-:W-:Y:S02]  /*07b0*/  IADD3 R5, PT, PT, R15, R4, RZ ;  /* 0x000000040f057210 */ /* 0x000fe40007ffe0ff */
[----:B------:R-:W-:Y:S02]  /*07c0*/  IADD3 R4, PT, PT, R4, 0x4, RZ ;  /* 0x0000000404047810 */ /* 0x000fe40007ffe0ff */
[----:B------:R-:W-:Y:S02]  /*07d0*/  LEA R6, R6, UR5, 0x2 ;  /* 0x0000000506067c11 */ /* 0x000fe4000f8e10ff */
[----:B------:R-:W-:-:S03]  /*07e0*/  LEA R5, R5, UR6, 0x2 ;  /* 0x0000000605057c11 */ /* 0x000fc6000f8e10ff */
[C---:B------:R-:W-:Y:S01]  /*07f0*/  IMAD R24, R3.reuse, 0x4, R6 ;  /* 0x0000000403187824 */ /* 0x040fe200078e0206 */
[----:B------:R-:W-:Y:S04]  /*0800*/  LDS R19, [R6] ;  /* 0x0000000006137984 */ /* 0x000fe80000000800 */
[----:B------:R-:W0:Y:S01]  /*0810*/  LDS R7, [R5] ;  /* 0x0000000005077984 */ /* 0x000e220000000800 */
[----:B------:R-:W-:-:S03]  /*0820*/  LEA R28, R3, R24, 0x2 ;  /* 0x00000018031c7211 */ /* 0x000fc600078e10ff */
[----:B------:R-:W-:Y:S02]  /*0830*/  LDS R22, [R5+0x4] ;  /* 0x0000040005167984 */ /* 0x000fe40000000800 */
[----:B------:R-:W-:Y:S02]  /*0840*/  IMAD R23, R3, 0x4, R28 ;  /* 0x0000000403177824 */ /* 0x000fe400078e021c */
[----:B------:R-:W1:Y:S04]  /*0850*/  LDS R24, [R24] ;  /* 0x0000000018187984 */ /* 0x000e680000000800 */
[----:B------:R-:W-:Y:S04]  /*0860*/  LDS R26, [R5+0x8] ;  /* 0x00000800051a7984 */ /* 0x000fe80000000800 */
[----:B------:R-:W2:Y:S04]  /*0870*/  LDS R28, [R28] ;  /* 0x000000001c1c7984 */ /* 0x000ea80000000800 */
[----:B------:R-:W-:Y:S04]  /*0880*/  LDS R21, [R5+0xc] ;  /* 0x00000c0005157984 */ /* 0x000fe80000000800 */
[----:B------:R-:W3:Y:S01]  /*0890*/  LDS R23, [R23] ;  /* 0x0000000017177984 */ /* 0x000ee20000000800 */
[----:B0-----:R-:W-:-:S04]  /*08a0*/  FFMA R7, R7, R19, R18 ;  /* 0x0000001307077223 */ /* 0x001fc80000000012 */
[----:B-1----:R-:W-:-:S04]  /*08b0*/  FFMA R7, R22, R24, R7 ;  /* 0x0000001816077223 */ /* 0x002fc80000000007 */
[----:B--2---:R-:W-:-:S04]  /*08c0*/  FFMA R7, R26, R28, R7 ;  /* 0x0000001c1a077223 */ /* 0x004fc80000000007 */
[----:B---3--:R-:W-:-:S07]  /*08d0*/  FFMA R18, R21, R23, R7 ;  /* 0x0000001715127223 */ /* 0x008fce0000000007 */
.L_x_4:
[----:B------:R-:W-:Y:S05]  /*08e0*/  @!P2 BRA `(.L_x_1) ;  /* 0x00000000005ca947 */ /* 0x000fea0003800000 */
[----:B------:R-:W-:Y:S02]  /*08f0*/  ISETP.NE.AND P1, PT, R14, 0x1, PT ;  /* 0x000000010e00780c */ /* 0x000fe40003f25270 */
[----:B------:R-:W-:-:S11]  /*0900*/  LOP3.LUT P2, RZ, R3, 0x1, RZ, 0xc0, !PT ;  /* 0x0000000103ff7812 */ /* 0x000fd6000784c0ff */
[----:B------:R-:W-:Y:S05]  /*0910*/  @!P1 BRA `(.L_x_5) ;  /* 0x0000000000309947 */ /* 0x000fea0003800000 */
[C---:B------:R-:W-:Y:S01]  /*0920*/  IMAD R6, R4.reuse, R3, R8 ;  /* 0x0000000304067224 */ /* 0x040fe200078e0208 */
[----:B------:R-:W-:Y:S02]  /*0930*/  IADD3 R5, PT, PT, R15, R4, RZ ;  /* 0x000000040f057210 */ /* 0x000fe40007ffe0ff */
[----:B------:R-:W-:Y:S02]  /*0940*/  IADD3 R4, PT, PT, R4, 0x2, RZ ;  /* 0x0000000204047810 */ /* 0x000fe40007ffe0ff */
[----:B------:R-:W-:Y:S02]  /*0950*/  LEA R6, R6, UR5, 0x2 ;  /* 0x0000000506067c11 */ /* 0x000fe4000f8e10ff */
[----:B------:R-:W-:-:S03]  /*0960*/  LEA R5, R5, UR6, 0x2 ;  /* 0x0000000605057c11 */ /* 0x000fc6000f8e10ff */
[----:B------:R-:W-:Y:S01]  /*0970*/  IMAD R21, R3, 0x4, R6 ;  /* 0x0000000403157824 */ /* 0x000fe200078e0206 */
[----:B------:R-:W-:Y:S04]  /*0980*/  LDS R19, [R6] ;  /* 0x0000000006137984 */ /* 0x000fe80000000800 */
[----:B------:R-:W0:Y:S04]  /*0990*/  LDS R7, [R5] ;  /* 0x0000000005077984 */ /* 0x000e280000000800 */
[----:B------:R-:W-:Y:S04]  /*09a0*/  LDS R22, [R5+0x4] ;  /* 0x0000040005167984 */ /* 0x000fe80000000800 */
[----:B------:R-:W1:Y:S01]  /*09b0*/  LDS R21, [R21] ;  /* 0x0000000015157984 */ /* 0x000e620000000800 */
[----:B0-----:R-:W-:-:S04]  /*09c0*/  FFMA R7, R7, R19, R18 ;  /* 0x0000001307077223 */ /* 0x001fc80000000012 */
[----:B-1----:R-:W-:-:S07]  /*09d0*/  FFMA R18, R22, R21, R7 ;  /* 0x0000001516127223 */ /* 0x002fce0000000007 */
.L_x_5:
[----:B------:R-:W-:Y:S05]  /*09e0*/  @!P2 BRA `(.L_x_1) ;  /* 0x00000000001ca947 */ /* 0x000fea0003800000 */
[----:B------:R-:W-:Y:S01]  /*09f0*/  IMAD R5, R4, R3, R8 ;  /* 0x0000000304057224 */ /* 0x000fe200078e0208 */
[----:B------:R-:W-:-:S04]  /*0a00*/  IADD3 R3, PT, PT, R15, R4, RZ ;  /* 0x000000040f037210 */ /* 0x000fc80007ffe0ff */
[----:B------:R-:W-:Y:S02]  /*0a10*/  LEA R3, R3, UR6, 0x2 ;  /* 0x0000000603037c11 */ /* 0x000fe4000f8e10ff */
[----:B------:R-:W-:-:S04]  /*0a20*/  LEA R5, R5, UR5, 0x2 ;  /* 0x0000000505057c11 */ /* 0x000fc8000f8e10ff */
[----:B------:R-:W-:Y:S04]  /*0a30*/  LDS R3, [R3] ;  /* 0x0000000003037984 */ /* 0x000fe80000000800 */
[----:B------:R-:W0:Y:S02]  /*0a40*/  LDS R5, [R5] ;  /* 0x0000000005057984 */ /* 0x000e240000000800 */
[----:B0-----:R-:W-:-:S07]  /*0a50*/  FFMA R18, R3, R5, R18 ;  /* 0x0000000503127223 */ /* 0x001fce0000000012 */
.L_x_1:
[----:B------:R-:W-:Y:S06]  /*0a60*/  BAR.SYNC.DEFER_BLOCKING 0x0 ;  /* 0x0000000000007b1d */ /* 0x000fec0000010000 */
[----:B------:R-:W-:Y:S05]  /*0a70*/  @P0 BRA `(.L_x_6) ;  /* 0xfffffff800200947 */ /* 0x000fea000383ffff */
.L_x_0:
[----:B0-----:R-:W0:Y:S01]  /*0a80*/  LDC.64 R4, c[0x0][0x390] ;  /* 0x0000e400ff047b82 */ /* 0x001e220000000a00 */
[----:B------:R-:W-:-:S04]  /*0a90*/  IMAD R3, R11, R2, R13 ;  /* 0x000000020b037224 */ /* 0x000fc800078e020d */
[----:B0-----:R-:W-:-:S05]  /*0aa0*/  IMAD.WIDE R2, R3, 0x4, R4 ;  /* 0x0000000403027825 */ /* 0x001fca00078e0204 */
[----:B------:R-:W-:Y:S01]  /*0ab0*/  STG.E desc[UR8][R2.64], R18 ;  /* 0x0000001202007986 */ /* 0x000fe2000c101908 */
[----:B------:R-:W-:Y:S05]  /*0ac0*/  EXIT ;  /* 0x000000000000794d */ /* 0x000fea0003800000 */
.L_x_7:
[----:B------:R-:W-:-:S00]  /*0ad0*/  BRA `(.L_x_7) ;  /* 0xfffffffc00fc7947 */ /* 0x000fc0000383ffff */
[----:B------:R-:W-:-:S00]  /*0ae0*/  NOP ;  /* 0x0000000000007918 */ /* 0x000fc00000000000 */
        /* <DEDUP_REMOVED lines=9> */
.L_x_18:


//--------------------- .text._Z18tensor_multiply_3dPfS_S_iii --------------------------
	.section	.text._Z18tensor_multiply_3dPfS_S_iii,"ax",@progbits
	.align	128
        .global         _Z18tensor_multiply_3dPfS_S_iii
        .type           _Z18tensor_multiply_3dPfS_S_iii,@function
        .size           _Z18tensor_multiply_3dPfS_S_iii,(.L_x_19 - _Z18tensor_multiply_3dPfS_S_iii)
        .other          _Z18tensor_multiply_3dPfS_S_iii,@"STO_CUDA_ENTRY STV_DEFAULT"
_Z18tensor_multiply_3dPfS_S_iii:
.text._Z18tensor_multiply_3dPfS_S_iii:
[----:B------:R-:W-:Y:S01]  /*0000*/  LDC R1, c[0x0][0x37c] ;  /* 0x0000df00ff017b82 */ /* 0x000fe20000000800 */
[----:B------:R-:W0:Y:S07]  /*0010*/  S2R R9, SR_TID.Y ;  /* 0x0000000000097919 */ /* 0x000e2e0000002200 */
[----:B------:R-:W1:Y:S01]  /*0020*/  S2UR UR5, SR_CTAID.Y ;  /* 0x00000000000579c3 */ /* 0x000e620000002600 */
[----:B------:R-:W2:Y:S01]  /*0030*/  LDCU UR6, c[0x0][0x360] ;  /* 0x00006c00ff0677ac */ /* 0x000ea20008000800 */
[----:B------:R-:W2:Y:S01]  /*0040*/  S2R R3, SR_CTAID.X ;  /* 0x0000000000037919 */ /* 0x000ea20000002500 */
[----:B------:R-:W1:Y:S01]  /*0050*/  LDCU UR4, c[0x0][0x364] ;  /* 0x00006c80ff0477ac */ /* 0x000e620008000800 */
[----:B------:R-:W2:Y:S04]  /*0060*/  S2R R2, SR_TID.X ;  /* 0x0000000000027919 */ /* 0x000ea80000002100 */
[----:B------:R-:W3:Y:S01]  /*0070*/  LDC.64 R12, c[0x0][0x398] ;  /* 0x0000e600ff0c7b82 */ /* 0x000ee20000000a00 */
[----:B------:R-:W4:Y:S01]  /*0080*/  LDCU UR7, c[0x0][0x368] ;  /* 0x00006d00ff0777ac */ /* 0x000f220008000800 */
[----:B------:R-:W4:Y:S01]  /*0090*/  S2R R5, SR_CTAID.Z ;  /* 0x0000000000057919 */ /* 0x000f220000002700 */
[----:B------:R-:W5:Y:S01]  /*00a0*/  LDCU UR8, c[0x0][0x3a0] ;  /* 0x00007400ff0877ac */ /* 0x000f620008000800 */
[----:B------:R-:W4:Y:S01]  /*00b0*/  S2R R4, SR_TID.Z ;  /* 0x0000000000047919 */ /* 0x000f220000002300 */
[----:B-1----:R-:W-:-:S06]  /*00c0*/  UIMAD UR4, UR4, UR5, URZ ;  /* 0x00000005040472a4 */ /* 0x002fcc000f8e02ff */
[----:B0-----:R-:W-:-:S04]  /*00d0*/  IADD3 R0, PT, PT, R9, UR4, RZ ;  /* 0x0000000409007c10 */ /* 0x001fc8000fffe0ff */
[----:B---3--:R-:W-:Y:S01]  /*00e0*/  ISETP.GE.AND P0, PT, R0, R13, PT ;  /* 0x0000000d0000720c */ /* 0x008fe20003f06270 */
[----:B--2---:R-:W-:-:S05]  /*00f0*/  IMAD R3, R3, UR6, R2 ;  /* 0x0000000603037c24 */ /* 0x004fca000f8e0202 */
[----:B------:R-:W-:Y:S01]  /*0100*/  ISETP.GE.OR P0, PT, R3, R12, P0 ;  /* 0x0000000c0300720c */ /* 0x000fe20000706670 */
[----:B----4-:R-:W-:-:S05]  /*0110*/  IMAD R5, R5, UR7, R4 ;  /* 0x0000000705057c24 */ /* 0x010fca000f8e0204 */
[----:B-----5:R-:W-:-:S13]  /*0120*/  ISETP.GE.OR P0, PT, R5, UR8, P0 ;  /* 0x0000000805007c0c */ /* 0x020fda0008706670 */
[----:B------:R-:W-:Y:S05]  /*0130*/  @P0 EXIT ;  /* 0x000000000000094d */ /* 0x000fea0003800000 */
[----:B------:R-:W-:Y:S01]  /*0140*/  ISETP.GE.AND P0, PT, R12, 0x1, PT ;  /* 0x000000010c00780c */ /* 0x000fe20003f06270 */
[----:B------:R-:W0:Y:S01]  /*0150*/  LDCU.64 UR8, c[0x0][0x358] ;  /* 0x00006b00ff0877ac */ /* 0x000e220008000a00 */
[----:B------:R-:W-:-:S11]  /*0160*/  HFMA2 R27, -RZ, RZ, 0, 0 ;  /* 0x00000000ff1b7431 */ /* 0x000fd600000001ff */
[----:B------:R-:W-:Y:S05]  /*0170*/  @!P0 BRA `(.L_x_8) ;  /* 0x0000000400c48947 */ /* 0x000fea0003800000 */
[C---:B------:R-:W-:Y:S01]  /*0180*/  ISETP.GE.U32.AND P1, PT, R12.reuse, 0x8, PT ;  /* 0x000000080c00780c */ /* 0x040fe20003f26070 */
[----:B------:R-:W-:Y:S01]  /*0190*/  IMAD R6, R5, R12, RZ ;  /* 0x0000000c05067224 */ /* 0x000fe200078e02ff */
[----:B------:R-:W-:Y:S02]  /*01a0*/  LOP3.LUT R4, R12, 0x7, RZ, 0xc0, !PT ;  /* 0x000000070c047812 */ /* 0x000fe400078ec0ff */
[----:B------:R-:W-:Y:S01]  /*01b0*/  MOV R27, RZ ;  /* 0x000000ff001b7202 */ /* 0x000fe20000000f00 */
[-C--:B------:R-:W-:Y:S01]  /*01c0*/  IMAD R6, R6, R13.reuse, RZ ;  /* 0x0000000d06067224 */ /* 0x080fe200078e02ff */
[----:B------:R-:W-:Y:S02]  /*01d0*/  ISETP.NE.AND P0, PT, R4, RZ, PT ;  /* 0x000000ff0400720c */ /* 0x000fe40003f05270 */
[----:B------:R-:W-:Y:S01]  /*01e0*/  MOV R8, RZ ;  /* 0x000000ff00087202 */ /* 0x000fe20000000f00 */
[----:B------:R-:W-:-:S04]  /*01f0*/  IMAD R7, R3, R13, R6 ;  /* 0x0000000d03077224 */ /* 0x000fc800078e0206 */
[----:B------:R-:W-:Y:S06]  /*0200*/  @!P1 BRA `(.L_x_9) ;  /* 0x0000000000c49947 */ /* 0x000fec0003800000 */
[----:B------:R-:W1:Y:S01]  /*0210*/  LDCU.64 UR6, c[0x0][0x380] ;  /* 0x00007000ff0677ac */ /* 0x000e620008000a00 */
[----:B------:R-:W-:Y:S02]  /*0220*/  LOP3.LUT R8, R12, 0x7ffffff8, RZ, 0xc0, !PT ;  /* 0x7ffffff80c087812 */ /* 0x000fe400078ec0ff */
[----:B------:R-:W-:Y:S02]  /*0230*/  IADD3 R10, PT, PT, R9, UR4, R6 ;  /* 0x00000004090a7c10 */ /* 0x000fe4000fffe006 */
[----:B------:R-:W-:Y:S02]  /*0240*/  MOV R27, RZ ;  /* 0x000000ff001b7202 */ /* 0x000fe40000000f00 */
[----:B------:R-:W-:Y:S02]  /*0250*/  MOV R2, R7 ;  /* 0x0000000700027202 */ /* 0x000fe40000000f00 */
[----:B------:R-:W-:Y:S01]  /*0260*/  IADD3 R9, PT, PT, -R8, RZ, RZ ;  /* 0x000000ff08097210 */ /* 0x000fe20007ffe1ff */
[----:B-1----:R-:W-:-:S04]  /*0270*/  UIADD3 UR5, UP0, UPT, UR6, 0x10, URZ ;  /* 0x0000001006057890 */ /* 0x002fc8000ff1e0ff */
[----:B------:R-:W-:-:S12]  /*0280*/  UIADD3.X UR6, UPT, UPT, URZ, UR7, URZ, UP0, !UPT ;  /* 0x00000007ff067290 */ /* 0x000fd800087fe4ff */
.L_x_10:
[----:B------:R-:W1:Y:S01]  /*0290*/  LDC.64 R22, c[0x0][0x388] ;  /* 0x0000e200ff167b82 */ /* 0x000e620000000a00 */
[----:B------:R-:W-:Y:S02]  /*02a0*/  MOV R14, UR5 ;  /* 0x00000005000e7c02 */ /* 0x000fe40008000f00 */
[----:B------:R-:W-:-:S03]  /*02b0*/  MOV R15, UR6 ;  /* 0x00000006000f7c02 */ /* 0x000fc60008000f00 */
[----:B------:R-:W-:-:S05]  /*02c0*/  IMAD.WIDE R14, R2, 0x4, R14 ;  /* 0x00000004020e7825 */ /* 0x000fca00078e020e */
[----:B0-----:R-:W2:Y:S04]  /*02d0*/  LDG.E R24, desc[UR8][R14.64+-0x10] ;  /* 0xfffff0080e187981 */ /* 0x001ea8000c1e1900 */
[----:B------:R-:W3:Y:S04]  /*02e0*/  LDG.E R26, desc[UR8][R14.64+-0xc] ;  /* 0xfffff4080e1a7981 */ /* 0x000ee8000c1e1900 */
[----:B------:R-:W4:Y:S01]  /*02f0*/  LDG.E R29, desc[UR8][R14.64+-0x8] ;  /* 0xfffff8080e1d7981 */ /* 0x000f22000c1e1900 */
[----:B-1----:R-:W-:-:S03]  /*0300*/  IMAD.WIDE R22, R10, 0x4, R22 ;  /* 0x000000040a167825 */ /* 0x002fc600078e0216 */
[----:B------:R-:W5:Y:S04]  /*0310*/  LDG.E R28, desc[UR8][R14.64+-0x4] ;  /* 0xfffffc080e1c7981 */ /* 0x000f68000c1e1900 */
[----:B------:R0:W2:Y:S02]  /*0320*/  LDG.E R25, desc[UR8][R22.64] ;  /* 0x0000000816197981 */ /* 0x0000a4000c1e1900 */
[----:B0-----:R-:W-:-:S05]  /*0330*/  IMAD.WIDE R22, R13, 0x4, R22 ;  /* 0x000000040d167825 */ /* 0x001fca00078e0216 */
[----:B------:R-:W3:Y:S01]  /*0340*/  LDG.E R11, desc[UR8][R22.64] ;  /* 0x00000008160b7981 */ /* 0x000ee2000c1e1900 */
[----:B------:R-:W-:-:S04]  /*0350*/  IMAD.WIDE R18, R13, 0x4, R22 ;  /* 0x000000040d127825 */ /* 0x000fc800078e0216 */
[C---:B------:R-:W-:Y:S02]  /*0360*/  IMAD.WIDE R16, R13.reuse, 0x4, R18 ;  /* 0x000000040d107825 */ /* 0x040fe400078e0212 */
[----:B------:R-:W4:Y:S02]  /*0370*/  LDG.E R18, desc[UR8][R18.64] ;  /* 0x0000000812127981 */ /* 0x000f24000c1e1900 */
[C---:B------:R-:W-:Y:S02]  /*0380*/  IMAD.WIDE R20, R13.reuse, 0x4, R16 ;  /* 0x000000040d147825 */ /* 0x040fe400078e0210 */
[----:B------:R2:W5:Y:S04]  /*0390*/  LDG.E R16, desc[UR8][R16.64] ;  /* 0x0000000810107981 */ /* 0x000568000c1e1900 */
[----:B------:R-:W5:Y:S01]  /*03a0*/  LDG.E R19, desc[UR8][R14.64+0x8] ;  /* 0x000008080e137981 */ /* 0x000f62000c1e1900 */
[----:B--2---:R-:W-:Y:S01]  /*03b0*/  FFMA R17, R24, R25, R27 ;  /* 0x0000001918117223 */ /* 0x004fe2000000001b */
[----:B------:R-:W-:-:S02]  /*03c0*/  IMAD.WIDE R24, R13, 0x4, R20 ;  /* 0x000000040d187825 */ /* 0x000fc400078e0214 */
[----:B------:R0:W2:Y:S02]  /*03d0*/  LDG.E R27, desc[UR8][R20.64] ;  /* 0x00000008141b7981 */ /* 0x0000a4000c1e1900 */
[----:B------:R-:W-:-:S04]  /*03e0*/  IMAD.WIDE R22, R13, 0x4, R24 ;  /* 0x000000040d167825 */ /* 0x000fc800078e0218 */
[----:B---3--:R-:W-:Y:S02]  /*03f0*/  FFMA R26, R26, R11, R17 ;  /* 0x0000000b1a1a7223 */ /* 0x008fe40000000011 */
[----:B------:R-:W2:Y:S01]  /*0400*/  LDG.E R17, desc[UR8][R14.64] ;  /* 0x000000080e117981 */ /* 0x000ea2000c1e1900 */
[----:B0-----:R-:W-:-:S03]  /*0410*/  IMAD.WIDE R20, R13, 0x4, R22 ;  /* 0x000000040d147825 */ /* 0x001fc600078e0216 */
[----:B------:R-:W3:Y:S04]  /*0420*/  LDG.E R11, desc[UR8][R24.64] ;  /* 0x00000008180b7981 */ /* 0x000ee8000c1e1900 */
[----:B------:R-:W3:Y:S04]  /*0430*/  LDG.E R20, desc[UR8][R20.64] ;  /* 0x0000000814147981 */ /* 0x000ee8000c1e1900 */
[----:B------:R-:W3:Y:S04]  /*0440*/  LDG.E R24, desc[UR8][R14.64+0x4] ;  /* 0x000004080e187981 */ /* 0x000ee8000c1e1900 */
[----:B------:R-:W3:Y:S04]  /*0450*/  LDG.E R25, desc[UR8][R14.64+0xc] ;  /* 0x00000c080e197981 */ /* 0x000ee8000c1e1900 */
[----:B------:R-:W3:Y:S01]  /*0460*/  LDG.E R14, desc[UR8][R22.64] ;  /* 0x00000008160e7981 */ /* 0x000ee2000c1e1900 */
[----:B----4-:R-:W-:Y:S01]  /*0470*/  FFMA R29, R29, R18, R26 ;  /* 0x000000121d1d7223 */ /* 0x010fe2000000001a */
[----:B------:R-:W-:-:S03]  /*0480*/  IADD3 R9, PT, PT, R9, 0x8, RZ ;  /* 0x0000000809097810 */ /* 0x000fc60007ffe0ff */
[----:B-----5:R-:W-:Y:S01]  /*0490*/  FFMA R16, R28, R16, R29 ;  /* 0x000000101c107223 */ /* 0x020fe2000000001d */
[----:B------:R-:W-:Y:S02]  /*04a0*/  ISETP.NE.AND P1, PT, R9, RZ, PT ;  /* 0x000000ff0900720c */ /* 0x000fe40003f25270 */
[----:B------:R-:W-:Y:S02]  /*04b0*/  LEA R10, R13, R10, 0x3 ;  /* 0x0000000a0d0a7211 */ /* 0x000fe400078e18ff */
[----:B------:R-:W-:Y:S01]  /*04c0*/  IADD3 R2, PT, PT, R2, 0x8, RZ ;  /* 0x0000000802027810 */ /* 0x000fe20007ffe0ff */
[----:B--2---:R-:W-:-:S04]  /*04d0*/  FFMA R17, R17, R27, R16 ;  /* 0x0000001b11117223 */ /* 0x004fc80000000010 */
[----:B---3--:R-:W-:-:S04]  /*04e0*/  FFMA R24, R24, R11, R17 ;  /* 0x0000000b18187223 */ /* 0x008fc80000000011 */
[----:B------:R-:W-:-:S04]  /*04f0*/  FFMA R24, R19, R14, R24 ;  /* 0x0000000e13187223 */ /* 0x000fc80000000018 */
[----:B------:R-:W-:Y:S01]  /*0500*/  FFMA R27, R25, R20, R24 ;  /* 0x00000014191b7223 */ /* 0x000fe20000000018 */
[----:B------:R-:W-:Y:S06]  /*0510*/  @P1 BRA `(.L_x_10) ;  /* 0xfffffffc005c1947 */ /* 0x000fec000383ffff */
.L_x_9:
[----:B------:R-:W-:Y:S01]  /*0520*/  IADD3 R6, PT, PT, R0, R6, RZ ;  /* 0x0000000600067210 */ /* 0x000fe20007ffe0ff */
[----:B------:R-:W-:Y:S06]  /*0530*/  @!P0 BRA `(.L_x_8) ;  /* 0x0000000000d48947 */ /* 0x000fec0003800000 */
[----:B------:R-:W-:Y:S02]  /*0540*/  ISETP.GE.U32.AND P0, PT, R4, 0x4, PT ;  /* 0x000000040400780c */ /* 0x000fe40003f06070 */
[----:B------:R-:W-:-:S04]  /*0550*/  LOP3.LUT R2, R12, 0x3, RZ, 0xc0, !PT ;  /* 0x000000030c027812 */ /* 0x000fc800078ec0ff */
[----:B------:R-:W-:-:S07]  /*0560*/  ISETP.NE.AND P1, PT, R2, RZ, PT ;  /* 0x000000ff0200720c */ /* 0x000fce0003f25270 */
[----:B------:R-:W-:Y:S06]  /*0570*/  @!P0 BRA `(.L_x_11) ;  /* 0x0000000000588947 */ /* 0x000fec0003800000 */
[----:B------:R-:W1:Y:S01]  /*0580*/  LDC.64 R20, c[0x0][0x388] ;  /* 0x0000e200ff147b82 */ /* 0x000e620000000a00 */
[----:B------:R-:W-:Y:S01]  /*0590*/  IMAD R15, R8, R13, R6 ;  /* 0x0000000d080f7224 */ /* 0x000fe200078e0206 */
[----:B------:R-:W-:-:S06]  /*05a0*/  IADD3 R9, PT, PT, R7, R8, RZ ;  /* 0x0000000807097210 */ /* 0x000fcc0007ffe0ff */
[----:B------:R-:W2:Y:S01]  /*05b0*/  LDC.64 R10, c[0x0][0x380] ;  /* 0x0000e000ff0a7b82 */ /* 0x000ea20000000a00 */
[----:B-1----:R-:W-:-:S04]  /*05c0*/  IMAD.WIDE R20, R15, 0x4, R20 ;  /* 0x000000040f147825 */ /* 0x002fc800078e0214 */
[----:B------:R-:W-:Y:S02]  /*05d0*/  IMAD.WIDE R14, R13, 0x4, R20 ;  /* 0x000000040d0e7825 */ /* 0x000fe400078e0214 */
[----:B0-----:R-:W3:Y:S02]  /*05e0*/  LDG.E R20, desc[UR8][R20.64] ;  /* 0x0000000814147981 */ /* 0x001ee4000c1e1900 */
[----:B--2---:R-:W-:-:S04]  /*05f0*/  IMAD.WIDE R10, R9, 0x4, R10 ;  /* 0x00000004090a7825 */ /* 0x004fc800078e020a */
[C---:B------:R-:W-:Y:S01]  /*0600*/  IMAD.WIDE R16, R13.reuse, 0x4, R14 ;  /* 0x000000040d107825 */ /* 0x040fe200078e020e */
[----:B------:R-:W3:Y:S04]  /*0610*/  LDG.E R4, desc[UR8][R10.64] ;  /* 0x000000080a047981 */ /* 0x000ee8000c1e1900 */
[----:B------:R-:W2:Y:S01]  /*0620*/  LDG.E R14, desc[UR8][R14.64] ;  /* 0x000000080e0e7981 */ /* 0x000ea2000c1e1900 */
[----:B------:R-:W-:-:S03]  /*0630*/  IMAD.WIDE R18, R13, 0x4, R16 ;  /* 0x000000040d127825 */ /* 0x000fc600078e0210 */
[----:B------:R-:W2:Y:S04]  /*0640*/  LDG.E R9, desc[UR8][R10.64+0x4] ;  /* 0x000004080a097981 */ /* 0x000ea8000c1e1900 */
[----:B------:R-:W4:Y:S04]  /*0650*/  LDG.E R22, desc[UR8][R16.64] ;  /* 0x0000000810167981 */ /* 0x000f28000c1e1900 */
[----:B------:R-:W4:Y:S04]  /*0660*/  LDG.E R23, desc[UR8][R10.64+0x8] ;  /* 0x000008080a177981 */ /* 0x000f28000c1e1900 */
[----:B------:R-:W5:Y:S04]  /*0670*/  LDG.E R25, desc[UR8][R10.64+0xc] ;  /* 0x00000c080a197981 */ /* 0x000f68000c1e1900 */
[----:B------:R-:W5:Y:S01]  /*0680*/  LDG.E R18, desc[UR8][R18.64] ;  /* 0x0000000812127981 */ /* 0x000f62000c1e1900 */
[----:B------:R-:W-:Y:S01]  /*0690*/  IADD3 R8, PT, PT, R8, 0x4, RZ ;  /* 0x0000000408087810 */ /* 0x000fe20007ffe0ff */
[----:B---3--:R-:W-:-:S04]  /*06a0*/  FFMA R4, R4, R20, R27 ;  /* 0x0000001404047223 */ /* 0x008fc8000000001b */
[----:B--2---:R-:W-:-:S04]  /*06b0*/  FFMA R4, R9, R14, R4 ;  /* 0x0000000e09047223 */ /* 0x004fc80000000004 */
[----:B----4-:R-:W-:-:S04]  /*06c0*/  FFMA R4, R23, R22, R4 ;  /* 0x0000001617047223 */ /* 0x010fc80000000004 */
[----:B-----5:R-:W-:-:S07]  /*06d0*/  FFMA R27, R25, R18, R4 ;  /* 0x00000012191b7223 */ /* 0x020fce0000000004 */
.L_x_11:
[----:B------:R-:W-:Y:S05]  /*06e0*/  @!P1 BRA `(.L_x_8) ;  /* 0x0000000000689947 */ /* 0x000fea0003800000 */
[----:B------:R-:W1:Y:S01]  /*06f0*/  LDC.64 R16, c[0x0][0x388] ;  /* 0x0000e200ff107b82 */ /* 0x000e620000000a00 */
[----:B------:R-:W-:Y:S02]  /*0700*/  ISETP.NE.AND P0, PT, R2, 0x1, PT ;  /* 0x000000010200780c */ /* 0x000fe40003f05270 */
[----:B------:R-:W-:-:S04]  /*0710*/  LOP3.LUT R2, R12, 0x1, RZ, 0xc0, !PT ;  /* 0x000000010c027812 */ /* 0x000fc800078ec0ff */
[----:B------:R-:W-:Y:S01]  /*0720*/  ISETP.NE.U32.AND P1, PT, R2, 0x1, PT ;  /* 0x000000010200780c */ /* 0x000fe20003f25070 */
[----:B------:R-:W2:Y:S06]  /*0730*/  LDC.64 R18, c[0x0][0x380] ;  /* 0x0000e000ff127b82 */ /* 0x000eac0000000a00 */
[C---:B------:R-:W-:Y:S01]  /*0740*/  @P0 IMAD R21, R8.reuse, R13, R6 ;  /* 0x0000000d08150224 */ /* 0x040fe200078e0206 */
[----:B------:R-:W-:Y:S01]  /*0750*/  @P0 IADD3 R9, PT, PT, R7, R8, RZ ;  /* 0x0000000807090210 */ /* 0x000fe20007ffe0ff */
[----:B------:R-:W3:Y:S01]  /*0760*/  LDC.64 R10, c[0x0][0x380] ;  /* 0x0000e000ff0a7b82 */ /* 0x000ee20000000a00 */
[----:B------:R-:W-:-:S07]  /*0770*/  @P0 IADD3 R8, PT, PT, R8, 0x2, RZ ;  /* 0x0000000208080810 */ /* 0x000fce0007ffe0ff */
[----:B------:R-:W4:Y:S01]  /*0780*/  LDC.64 R14, c[0x0][0x388] ;  /* 0x0000e200ff0e7b82 */ /* 0x000f220000000a00 */
[----:B-1----:R-:W-:-:S04]  /*0790*/  @P0 IMAD.WIDE R16, R21, 0x4, R16 ;  /* 0x0000000415100825 */ /* 0x002fc800078e0210 */
[----:B------:R-:W-:Y:S01]  /*07a0*/  @!P1 IMAD R21, R8, R13, R6 ;  /* 0x0000000d08159224 */ /* 0x000fe200078e0206 */
[----:B0-----:R-:W5:Y:S01]  /*07b0*/  @P0 LDG.E R4, desc[UR8][R16.64] ;  /* 0x0000000810040981 */ /* 0x001f62000c1e1900 */
[----:B--2---:R-:W-:Y:S01]  /*07c0*/  @P0 IMAD.WIDE R18, R9, 0x4, R18 ;  /* 0x0000000409120825 */ /* 0x004fe200078e0212 */
[----:B------:R-:W-:-:S03]  /*07d0*/  @!P1 IADD3 R9, PT, PT, R7, R8, RZ ;  /* 0x0000000807099210 */ /* 0x000fc60007ffe0ff */
[----:B------:R-:W-:Y:S01]  /*07e0*/  @P0 IMAD.WIDE R6, R13, 0x4, R16 ;  /* 0x000000040d060825 */ /* 0x000fe200078e0210 */
[----:B------:R-:W5:Y:S03]  /*07f0*/  @P0 LDG.E R2, desc[UR8][R18.64] ;  /* 0x0000000812020981 */ /* 0x000f66000c1e1900 */
[----:B---3--:R-:W-:Y:S01]  /*0800*/  @!P1 IMAD.WIDE R10, R9, 0x4, R10 ;  /* 0x00000004090a9825 */ /* 0x008fe200078e020a */
[----:B------:R-:W2:Y:S04]  /*0810*/  @P0 LDG.E R23, desc[UR8][R18.64+0x4] ;  /* 0x0000040812170981 */ /* 0x000ea8000c1e1900 */
[----:B------:R-:W2:Y:S01]  /*0820*/  @P0 LDG.E R6, desc[UR8][R6.64] ;  /* 0x0000000806060981 */ /* 0x000ea2000c1e1900 */
[----:B----4-:R-:W-:-:S03]  /*0830*/  @!P1 IMAD.WIDE R14, R21, 0x4, R14 ;  /* 0x00000004150e9825 */ /* 0x010fc600078e020e */
[----:B------:R-:W3:Y:S04]  /*0840*/  @!P1 LDG.E R10, desc[UR8][R10.64] ;  /* 0x000000080a0a9981 */ /* 0x000ee8000c1e1900 */
[----:B------:R-:W3:Y:S01]  /*0850*/  @!P1 LDG.E R14, desc[UR8][R14.64] ;  /* 0x000000080e0e9981 */ /* 0x000ee2000c1e1900 */
[----:B-----5:R-:W-:-:S04]  /*0860*/  @P0 FFMA R2, R2, R4, R27 ;  /* 0x0000000402020223 */ /* 0x020fc8000000001b */
[----:B--2---:R-:W-:-:S04]  /*0870*/  @P0 FFMA R27, R23, R6, R2 ;  /* 0x00000006171b0223 */ /* 0x004fc80000000002 */
[----:B---3--:R-:W-:-:S07]  /*0880*/  @!P1 FFMA R27, R10, R14, R27 ;  /* 0x0000000e0a1b9223 */ /* 0x008fce000000001b */
.L_x_8:
[----:B------:R-:W1:Y:S01]  /*0890*/  LDC.64 R6, c[0x0][0x390] ;  /* 0x0000e400ff067b82 */ /* 0x000e620000000a00 */
[----:B------:R-:W-:-:S04]  /*08a0*/  IMAD R3, R5, R12, R3 ;  /* 0x0000000c05037224 */ /* 0x000fc800078e0203 */
[----:B------:R-:W-:-:S04]  /*08b0*/  IMAD R3, R3, R13, R0 ;  /* 0x0000000d03037224 */ /* 0x000fc800078e0200 */
[----:B-1----:R-:W-:-:S05]  /*08c0*/  IMAD.WIDE R2, R3, 0x4, R6 ;  /* 0x0000000403027825 */ /* 0x002fca00078e0206 */
[----:B0-----:R-:W-:Y:S01]  /*08d0*/  STG.E desc[UR8][R2.64], R27 ;  /* 0x0000001b02007986 */ /* 0x001fe2000c101908 */
[----:B------:R-:W-:Y:S05]  /*08e0*/  EXIT ;  /* 0x000000000000794d */ /* 0x000fea0003800000 */
.L_x_12:
        /* <DEDUP_REMOVED lines=9> */
.L_x_19:


//--------------------- .text._Z18tensor_multiply_2dPfS_S_ii --------------------------
	.section	.text._Z18tensor_multiply_2dPfS_S_ii,"ax",@progbits
	.align	128
        .global         _Z18tensor_multiply_2dPfS_S_ii
        .type           _Z18tensor_multiply_2dPfS_S_ii,@function
        .size           _Z18tensor_multiply_2dPfS_S_ii,(.L_x_20 - _Z18tensor_multiply_2dPfS_S_ii)
        .other          _Z18tensor_multiply_2dPfS_S_ii,@"STO_CUDA_ENTRY STV_DEFAULT"
_Z18tensor_multiply_2dPfS_S_ii:
.text._Z18tensor_multiply_2dPfS_S_ii:
[----:B------:R-:W-:Y:S01]  /*0000*/  LDC R1, c[0x0][0x37c] ;  /* 0x0000df00ff017b82 */ /* 0x000fe20000000800 */
[----:B------:R-:W0:Y:S07]  /*0010*/  S2R R3, SR_TID.X ;  /* 0x0000000000037919 */ /* 0x000e2e0000002100 */
[----:B------:R-:W1:Y:S01]  /*0020*/  LDC R13, c[0x0][0x364] ;  /* 0x0000d900ff0d7b82 */ /* 0x000e620000000800 */
[----:B------:R-:W2:Y:S01]  /*0030*/  LDCU.64 UR20, c[0x0][0x398] ;  /* 0x00007300ff1477ac */ /* 0x000ea20008000a00 */
[----:B------:R-:W1:Y:S06]  /*0040*/  S2R R2, SR_TID.Y ;  /* 0x0000000000027919 */ /* 0x000e6c0000002200 */
[----:B------:R-:W0:Y:S08]  /*0050*/  S2UR UR5, SR_CTAID.X ;  /* 0x00000000000579c3 */ /* 0x000e300000002500 */
[----:B------:R-:W0:Y:S08]  /*0060*/  LDC R0, c[0x0][0x360] ;  /* 0x0000d800ff007b82 */ /* 0x000e300000000800 */
[----:B------:R-:W1:Y:S01]  /*0070*/  S2UR UR4, SR_CTAID.Y ;  /* 0x00000000000479c3 */ /* 0x000e620000002600 */
[----:B0-----:R-:W-:-:S05]  /*0080*/  IMAD R0, R0, UR5, R3 ;  /* 0x0000000500007c24 */ /* 0x001fca000f8e0203 */
[----:B--2---:R-:W-:Y:S01]  /*0090*/  ISETP.GE.AND P0, PT, R0, UR21, PT ;  /* 0x0000001500007c0c */ /* 0x004fe2000bf06270 */
[----:B-1----:R-:W-:-:S05]  /*00a0*/  IMAD R13, R13, UR4, R2 ;  /* 0x000000040d0d7c24 */ /* 0x002fca000f8e0202 */
[----:B------:R-:W-:-:S13]  /*00b0*/  ISETP.GE.OR P0, PT, R13, UR20, P0 ;  /* 0x000000140d007c0c */ /* 0x000fda0008706670 */
[----:B------:R-:W-:Y:S05]  /*00c0*/  @P0 EXIT ;  /* 0x000000000000094d */ /* 0x000fea0003800000 */
[----:B------:R-:W-:Y:S01]  /*00d0*/  UISETP.GE.U32.AND UP0, UPT, UR20, 0x8, UPT ;  /* 0x000000081400788c */ /* 0x000fe2000bf06070 */
[----:B------:R-:W-:Y:S02]  /*00e0*/  HFMA2 R12, -RZ, RZ, 0, 0 ;  /* 0x00000000ff0c7431 */ /* 0x000fe400000001ff */
[----:B------:R-:W-:Y:S01]  /*00f0*/  IMAD R13, R13, UR20, RZ ;  /* 0x000000140d0d7c24 */ /* 0x000fe2000f8e02ff */
[----:B------:R-:W-:Y:S01]  /*0100*/  UMOV UR4, URZ ;  /* 0x000000ff00047c82 */ /* 0x000fe20008000000 */
[----:B------:R-:W0:Y:S04]  /*0110*/  LDCU.64 UR18, c[0x0][0x358] ;  /* 0x00006b00ff1277ac */ /* 0x000e280008000a00 */
[----:B------:R-:W-:Y:S05]  /*0120*/  BRA.U !UP0, `(.L_x_13) ;  /* 0x0000000508047547 */ /* 0x000fea000b800000 */
[----:B------:R-:W1:Y:S01]  /*0130*/  LDCU.128 UR24, c[0x0][0x380] ;  /* 0x00007000ff1877ac */ /* 0x000e620008000c00 */
[----:B------:R-:W-:Y:S02]  /*0140*/  MOV R12, RZ ;  /* 0x000000ff000c7202 */ /* 0x000fe40000000f00 */
[----:B------:R-:W-:Y:S01]  /*0150*/  MOV R14, R0 ;  /* 0x00000000000e7202 */ /* 0x000fe20000000f00 */
[----:B------:R-:W-:-:S04]  /*0160*/  ULOP3.LUT UR4, UR20, 0x7ffffff8, URZ, 0xc0, !UPT ;  /* 0x7ffffff814047892 */ /* 0x000fc8000f8ec0ff */
[----:B------:R-:W-:Y:S01]  /*0170*/  UIADD3 UR5, UPT, UPT, -UR4, URZ, URZ ;  /* 0x000000ff04057290 */ /* 0x000fe2000fffe1ff */
[----:B-1----:R-:W-:Y:S01]  /*0180*/  MOV R2, UR24 ;  /* 0x0000001800027c02 */ /* 0x002fe20008000f00 */
[----:B------:R-:W-:Y:S01]  /*0190*/  UIMAD.WIDE UR6, UR20, 0x8, UR26 ;  /* 0x00000008140678a5 */ /* 0x000fe2000f8e021a */
[----:B------:R-:W-:Y:S01]  /*01a0*/  MOV R3, UR25 ;  /* 0x0000001900037c02 */ /* 0x000fe20008000f00 */
[----:B------:R-:W-:Y:S02]  /*01b0*/  UIMAD.WIDE UR8, UR20, 0xc, UR26 ;  /* 0x0000000c140878a5 */ /* 0x000fe4000f8e021a */
[----:B------:R-:W-:Y:S01]  /*01c0*/  UIMAD.WIDE UR10, UR20, 0x10, UR26 ;  /* 0x00000010140a78a5 */ /* 0x000fe2000f8e021a */
[----:B------:R-:W-:Y:S01]  /*01d0*/  IMAD.WIDE.U32 R2, R13, 0x4, R2 ;  /* 0x000000040d027825 */ /* 0x000fe200078e0002 */
[----:B------:R-:W-:Y:S02]  /*01e0*/  UIMAD.WIDE UR12, UR20, 0x14, UR26 ;  /* 0x00000014140c78a5 */ /* 0x000fe4000f8e021a */
[----:B------:R-:W-:Y:S01]  /*01f0*/  UIMAD.WIDE UR14, UR20, 0x18, UR26 ;  /* 0x00000018140e78a5 */ /* 0x000fe2000f8e021a */
[----:B------:R-:W-:Y:S01]  /*0200*/  IADD3 R2, P0, PT, R2, 0x10, RZ ;  /* 0x0000001002027810 */ /* 0x000fe20007f1e0ff */
[----:B------:R-:W-:-:S03]  /*0210*/  UIMAD.WIDE UR16, UR20, 0x1c, UR26 ;  /* 0x0000001c141078a5 */ /* 0x000fc6000f8e021a */
[----:B------:R-:W-:-:S09]  /*0220*/  IADD3.X R3, PT, PT, RZ, R3, RZ, P0, !PT ;  /* 0x00000003ff037210 */ /* 0x000fd200007fe4ff */
.L_x_14:
[----:B------:R-:W-:Y:S01]  /*0230*/  UIMAD.WIDE UR22, UR20, 0x4, UR26 ;  /* 0x00000004141678a5 */ /* 0x000fe2000f8e021a */
[----:B------:R-:W-:Y:S02]  /*0240*/  IMAD.MOV.U32 R23, RZ, RZ, 0x4 ;  /* 0x00000004ff177424 */ /* 0x000fe400078e00ff */
[----:B------:R-:W-:Y:S01]  /*0250*/  HFMA2 R11, -RZ, RZ, 0, 2.384185791015625e-07 ;  /* 0x00000004ff0b7431 */ /* 0x000fe200000001ff */
[----:B------:R-:W-:Y:S01]  /*0260*/  MOV R25, 0x4 ;  /* 0x0000000400197802 */ /* 0x000fe20000000f00 */
[----:B0-----:R-:W2:Y:S01]  /*0270*/  LDG.E R21, desc[UR18][R2.64+-0x10] ;  /* 0xfffff01202157981 */ /* 0x001ea2000c1e1900 */
[C---:B------:R-:W-:Y:S01]  /*0280*/  IMAD.WIDE R22, R14.reuse, R23, UR26 ;  /* 0x0000001a0e167e25 */ /* 0x040fe2000f8e0217 */
[----:B------:R-:W-:Y:S02]  /*0290*/  MOV R8, UR22 ;  /* 0x0000001600087c02 */ /* 0x000fe40008000f00 */
[----:B------:R-:W-:Y:S01]  /*02a0*/  MOV R9, UR23 ;  /* 0x0000001700097c02 */ /* 0x000fe20008000f00 */
[----:B------:R-:W3:Y:S02]  /*02b0*/  LDG.E R19, desc[UR18][R2.64+-0xc] ;  /* 0xfffff41202137981 */ /* 0x000ee4000c1e1900 */
[----:B------:R-:W-:-:S02]  /*02c0*/  IMAD.WIDE R8, R14, 0x4, R8 ;  /* 0x000000040e087825 */ /* 0x000fc400078e0208 */
[----:B------:R-:W2:Y:S01]  /*02d0*/  LDG.E R22, desc[UR18][R22.64] ;  /* 0x0000001216167981 */ /* 0x000ea2000c1e1900 */
[----:B------:R-:W-:Y:S01]  /*02e0*/  MOV R5, 0x4 ;  /* 0x0000000400057802 */ /* 0x000fe20000000f00 */
[C---:B------:R-:W-:Y:S02]  /*02f0*/  IMAD.WIDE R24, R14.reuse, R25, UR6 ;  /* 0x000000060e187e25 */ /* 0x040fe4000f8e0219 */
[----:B------:R0:W3:Y:S02]  /*0300*/  LDG.E R20, desc[UR18][R8.64] ;  /* 0x0000001208147981 */ /* 0x0000e4000c1e1900 */
[----:B------:R-:W-:Y:S02]  /*0310*/  IMAD.WIDE R10, R14, R11, UR8 ;  /* 0x000000080e0a7e25 */ /* 0x000fe4000f8e020b */
[----:B------:R-:W4:Y:S04]  /*0320*/  LDG.E R18, desc[UR18][R24.64] ;  /* 0x0000001218127981 */ /* 0x000f28000c1e1900 */
[----:B------:R-:W4:Y:S01]  /*0330*/  LDG.E R17, desc[UR18][R2.64+-0x8] ;  /* 0xfffff81202117981 */ /* 0x000f22000c1e1900 */
[----:B0-----:R-:W-:-:S02]  /*0340*/  HFMA2 R9, -RZ, RZ, 0, 2.384185791015625e-07 ;  /* 0x00000004ff097431 */ /* 0x001fc400000001ff */
[----:B------:R-:W-:Y:S01]  /*0350*/  IMAD.MOV.U32 R7, RZ, RZ, 0x4 ;  /* 0x00000004ff077424 */ /* 0x000fe200078e00ff */
[----:B------:R0:W5:Y:S01]  /*0360*/  LDG.E R16, desc[UR18][R10.64] ;  /* 0x000000120a107981 */ /* 0x000162000c1e1900 */
[----:B------:R-:W-:-:S03]  /*0370*/  IMAD.WIDE R4, R14, R5, UR10 ;  /* 0x0000000a0e047e25 */ /* 0x000fc6000f8e0205 */
[----:B------:R-:W5:Y:S01]  /*0380*/  LDG.E R15, desc[UR18][R2.64+-0x4] ;  /* 0xfffffc12020f7981 */ /* 0x000f62000c1e1900 */
[C---:B------:R-:W-:Y:S01]  /*0390*/  IMAD.WIDE R6, R14.reuse, R7, UR12 ;  /* 0x0000000c0e067e25 */ /* 0x040fe2000f8e0207 */
[----:B------:R-:W-:Y:S02]  /*03a0*/  MOV R27, 0x4 ;  /* 0x00000004001b7802 */ /* 0x000fe40000000f00 */
[----:B------:R1:W5:Y:S01]  /*03b0*/  LDG.E R4, desc[UR18][R4.64] ;  /* 0x0000001204047981 */ /* 0x000362000c1e1900 */
[----:B------:R-:W-:-:S03]  /*03c0*/  IMAD.WIDE R8, R14, R9, UR14 ;  /* 0x0000000e0e087e25 */ /* 0x000fc6000f8e0209 */
[----:B------:R-:W5:Y:S01]  /*03d0*/  LDG.E R23, desc[UR18][R2.64] ;  /* 0x0000001202177981 */ /* 0x000f62000c1e1900 */
[----:B0-----:R-:W-:-:S03]  /*03e0*/  IMAD.WIDE R10, R14, R27, UR16 ;  /* 0x000000100e0a7e25 */ /* 0x001fc6000f8e021b */
[----:B------:R-:W5:Y:S04]  /*03f0*/  LDG.E R7, desc[UR18][R6.64] ;  /* 0x0000001206077981 */ /* 0x000f68000c1e1900 */
[----:B------:R-:W5:Y:S04]  /*0400*/  LDG.E R24, desc[UR18][R2.64+0x4] ;  /* 0x0000041202187981 */ /* 0x000f68000c1e1900 */
[----:B------:R-:W5:Y:S04]  /*0410*/  LDG.E R8, desc[UR18][R8.64] ;  /* 0x0000001208087981 */ /* 0x000f68000c1e1900 */
[----:B------:R-:W5:Y:S04]  /*0420*/  LDG.E R25, desc[UR18][R2.64+0x8] ;  /* 0x0000081202197981 */ /* 0x000f68000c1e1900 */
[----:B------:R-:W5:Y:S04]  /*0430*/  LDG.E R10, desc[UR18][R10.64] ;  /* 0x000000120a0a7981 */ /* 0x000f68000c1e1900 */
[----:B------:R0:W5:Y:S01]  /*0440*/  LDG.E R27, desc[UR18][R2.64+0xc] ;  /* 0x00000c12021b7981 */ /* 0x000162000c1e1900 */
[----:B------:R-:W-:-:S04]  /*0450*/  UIADD3 UR5, UPT, UPT, UR5, 0x8, URZ ;  /* 0x0000000805057890 */ /* 0x000fc8000fffe0ff */
[----:B------:R-:W-:Y:S01]  /*0460*/  UISETP.NE.AND UP0, UPT, UR5, URZ, UPT ;  /* 0x000000ff0500728c */ /* 0x000fe2000bf05270 */
[----:B-1----:R-:W-:Y:S02]  /*0470*/  MOV R5, UR20 ;  /* 0x0000001400057c02 */ /* 0x002fe40008000f00 */
[----:B0-----:R-:W-:Y:S02]  /*0480*/  IADD3 R2, P0, PT, R2, 0x20, RZ ;  /* 0x0000002002027810 */ /* 0x001fe40007f1e0ff */
[----:B------:R-:W-:Y:S02]  /*0490*/  LEA R14, R5, R14, 0x3 ;  /* 0x0000000e050e7211 */ /* 0x000fe400078e18ff */
[----:B------:R-:W-:Y:S01]  /*04a0*/  IADD3.X R3, PT, PT, RZ, R3, RZ, P0, !PT ;  /* 0x00000003ff037210 */ /* 0x000fe200007fe4ff */
[----:B--2---:R-:W-:-:S04]  /*04b0*/  FFMA R22, R21, R22, R12 ;  /* 0x0000001615167223 */ /* 0x004fc8000000000c */
[----:B---3--:R-:W-:-:S04]  /*04c0*/  FFMA R20, R19, R20, R22 ;  /* 0x0000001413147223 */ /* 0x008fc80000000016 */
[----:B----4-:R-:W-:-:S04]  /*04d0*/  FFMA R18, R17, R18, R20 ;  /* 0x0000001211127223 */ /* 0x010fc80000000014 */
[----:B-----5:R-:W-:-:S04]  /*04e0*/  FFMA R16, R15, R16, R18 ;  /* 0x000000100f107223 */ /* 0x020fc80000000012 */
[----:B------:R-:W-:-:S04]  /*04f0*/  FFMA R23, R23, R4, R16 ;  /* 0x0000000417177223 */ /* 0x000fc80000000010 */
[----:B------:R-:W-:-:S04]  /*0500*/  FFMA R24, R24, R7, R23 ;  /* 0x0000000718187223 */ /* 0x000fc80000000017 */
[----:B------:R-:W-:-:S04]  /*0510*/  FFMA R8, R25, R8, R24 ;  /* 0x0000000819087223 */ /* 0x000fc80000000018 */
[----:B------:R-:W-:Y:S01]  /*0520*/  FFMA R12, R27, R10, R8 ;  /* 0x0000000a1b0c7223 */ /* 0x000fe20000000008 */
[----:B------:R-:W-:Y:S06]  /*0530*/  BRA.U UP0, `(.L_x_14) ;  /* 0xfffffffd003c7547 */ /* 0x000fec000b83ffff */
.L_x_13:
[----:B------:R-:W-:-:S04]  /*0540*/  ULOP3.LUT UR6, UR20, 0x7, URZ, 0xc0, !UPT ;  /* 0x0000000714067892 */ /* 0x000fc8000f8ec0ff */
[----:B------:R-:W-:-:S09]  /*0550*/  UISETP.NE.AND UP0, UPT, UR6, URZ, UPT ;  /* 0x000000ff0600728c */ /* 0x000fd2000bf05270 */
[----:B------:R-:W-:Y:S05]  /*0560*/  BRA.U !UP0, `(.L_x_15) ;  /* 0x0000000508387547 */ /* 0x000fea000b800000 */
[----:B------:R-:W-:Y:S02]  /*0570*/  UISETP.GE.U32.AND UP0, UPT, UR6, 0x4, UPT ;  /* 0x000000040600788c */ /* 0x000fe4000bf06070 */
[----:B------:R-:W-:-:S04]  /*0580*/  ULOP3.LUT UR5, UR20, 0x3, URZ, 0xc0, !UPT ;  /* 0x0000000314057892 */ /* 0x000fc8000f8ec0ff */
[----:B------:R-:W-:-:S03]  /*0590*/  UISETP.NE.AND UP1, UPT, UR5, URZ, UPT ;  /* 0x000000ff0500728c */ /* 0x000fc6000bf25270 */
[----:B------:R-:W-:Y:S08]  /*05a0*/  BRA.U !UP0, `(.L_x_16) ;  /* 0x00000001087c7547 */ /* 0x000ff0000b800000 */
[----:B------:R-:W1:Y:S01]  /*05b0*/  LDC.64 R6, c[0x0][0x388] ;  /* 0x0000e200ff067b82 */ /* 0x000e620000000a00 */
[----:B------:R-:W2:Y:S01]  /*05c0*/  LDCU.64 UR6, c[0x0][0x380] ;  /* 0x00007000ff0677ac */ /* 0x000ea20008000a00 */
[----:B------:R-:W-:Y:S01]  /*05d0*/  IMAD.U32 R9, RZ, RZ, UR4 ;  /* 0x00000004ff097e24 */ /* 0x000fe2000f8e00ff */
[C---:B------:R-:W-:Y:S02]  /*05e0*/  IADD3 R3, PT, PT, R13.reuse, UR4, RZ ;  /* 0x000000040d037c10 */ /* 0x040fe4000fffe0ff */
[----:B------:R-:W-:Y:S01]  /*05f0*/  IADD3 R10, P0, PT, R13, UR4, RZ ;  /* 0x000000040d0a7c10 */ /* 0x000fe2000ff1e0ff */
[----:B------:R-:W-:Y:S01]  /*0600*/  IMAD R9, R9, UR20, R0 ;  /* 0x0000001409097c24 */ /* 0x000fe2000f8e0200 */
[----:B------:R-:W-:Y:S01]  /*0610*/  MOV R11, UR20 ;  /* 0x00000014000b7c02 */ /* 0x000fe20008000f00 */
[----:B------:R-:W3:Y:S01]  /*0620*/  LDC.64 R4, c[0x0][0x380] ;  /* 0x0000e000ff047b82 */ /* 0x000ee20000000a00 */
[----:B------:R-:W-:Y:S01]  /*0630*/  MOV R15, UR20 ;  /* 0x00000014000f7c02 */ /* 0x000fe20008000f00 */
[----:B-1----:R-:W-:Y:S01]  /*0640*/  IMAD.WIDE R6, R9, 0x4, R6 ;  /* 0x0000000409067825 */ /* 0x002fe200078e0206 */
[----:B------:R-:W-:-:S05]  /*0650*/  MOV R9, UR20 ;  /* 0x0000001400097c02 */ /* 0x000fca0008000f00 */
[----:B------:R-:W-:Y:S02]  /*0660*/  IMAD.WIDE R8, R9, 0x4, R6 ;  /* 0x0000000409087825 */ /* 0x000fe400078e0206 */
[----:B0-----:R-:W4:Y:S02]  /*0670*/  LDG.E R6, desc[UR18][R6.64] ;  /* 0x0000001206067981 */ /* 0x001f24000c1e1900 */
[----:B---3--:R-:W-:Y:S01]  /*0680*/  IMAD.WIDE.U32 R4, R3, 0x4, R4 ;  /* 0x0000000403047825 */ /* 0x008fe200078e0004 */
[----:B------:R-:W-:Y:S01]  /*0690*/  IADD3.X R3, PT, PT, RZ, RZ, RZ, P0, !PT ;  /* 0x000000ffff037210 */ /* 0x000fe200007fe4ff */
[----:B------:R-:W3:Y:S01]  /*06a0*/  LDG.E R17, desc[UR18][R8.64] ;  /* 0x0000001208117981 */ /* 0x000ee2000c1e1900 */
[----:B--2---:R-:W-:-:S03]  /*06b0*/  LEA R2, P0, R10, UR6, 0x2 ;  /* 0x000000060a027c11 */ /* 0x004fc6000f8010ff */
[----:B------:R-:W4:Y:S01]  /*06c0*/  LDG.E R5, desc[UR18][R4.64] ;  /* 0x0000001204057981 */ /* 0x000f22000c1e1900 */
[----:B------:R-:W-:Y:S01]  /*06d0*/  LEA.HI.X R3, R10, UR7, R3, 0x2, P0 ;  /* 0x000000070a037c11 */ /* 0x000fe200080f1403 */
[----:B------:R-:W-:-:S04]  /*06e0*/  IMAD.WIDE R10, R11, 0x4, R8 ;  /* 0x000000040b0a7825 */ /* 0x000fc800078e0208 */
[----:B------:R-:W3:Y:S01]  /*06f0*/  LDG.E R16, desc[UR18][R2.64+0x4] ;  /* 0x0000041202107981 */ /* 0x000ee2000c1e1900 */
[----:B------:R-:W-:-:S03]  /*0700*/  IMAD.WIDE R14, R15, 0x4, R10 ;  /* 0x000000040f0e7825 */ /* 0x000fc600078e020a */
[----:B------:R-:W2:Y:S04]  /*0710*/  LDG.E R19, desc[UR18][R10.64] ;  /* 0x000000120a137981 */ /* 0x000ea8000c1e1900 */
[----:B------:R-:W2:Y:S04]  /*0720*/  LDG.E R18, desc[UR18][R2.64+0x8] ;  /* 0x0000081202127981 */ /* 0x000ea8000c1e1900 */
[----:B------:R-:W5:Y:S04]  /*0730*/  LDG.E R20, desc[UR18][R2.64+0xc] ;  /* 0x00000c1202147981 */ /* 0x000f68000c1e1900 */
[----:B------:R-:W5:Y:S01]  /*0740*/  LDG.E R14, desc[UR18][R14.64] ;  /* 0x000000120e0e7981 */ /* 0x000f62000c1e1900 */
[----:B------:R-:W-:Y:S01]  /*0750*/  UIADD3 UR4, UPT, UPT, UR4, 0x4, URZ ;  /* 0x0000000404047890 */ /* 0x000fe2000fffe0ff */
[----:B----4-:R-:W-:-:S04]  /*0760*/  FFMA R5, R5, R6, R12 ;  /* 0x0000000605057223 */ /* 0x010fc8000000000c */
[----:B---3--:R-:W-:-:S04]  /*0770*/  FFMA R5, R16, R17, R5 ;  /* 0x0000001110057223 */ /* 0x008fc80000000005 */
[----:B--2---:R-:W-:-:S04]  /*0780*/  FFMA R5, R18, R19, R5 ;  /* 0x0000001312057223 */ /* 0x004fc80000000005 */
[----:B-----5:R-:W-:-:S07]  /*0790*/  FFMA R12, R20, R14, R5 ;  /* 0x0000000e140c7223 */ /* 0x020fce0000000005 */
.L_x_16:
[----:B------:R-:W-:Y:S05]  /*07a0*/  BRA.U !UP1, `(.L_x_15) ;  /* 0x0000000109a87547 */ /* 0x000fea000b800000 */
[----:B------:R-:W-:Y:S01]  /*07b0*/  UISETP.NE.AND UP0, UPT, UR5, 0x1, UPT ;  /* 0x000000010500788c */ /* 0x000fe2000bf05270 */
[----:B------:R-:W-:Y:S01]  /*07c0*/  MOV R7, UR4 ;  /* 0x0000000400077c02 */ /* 0x000fe20008000f00 */
[----:B------:R-:W-:Y:S02]  /*07d0*/  ULOP3.LUT UR5, UR20, 0x1, URZ, 0xc0, !UPT ;  /* 0x0000000114057892 */ /* 0x000fe4000f8ec0ff */
[----:B------:R-:W-:Y:S02]  /*07e0*/  MOV R15, UR20 ;  /* 0x00000014000f7c02 */ /* 0x000fe40008000f00 */
[----:B------:R-:W-:Y:S01]  /*07f0*/  UISETP.NE.U32.AND UP1, UPT, UR5, 0x1, UPT ;  /* 0x000000010500788c */ /* 0x000fe2000bf25070 */
[----:B------:R-:W-:-:S04]  /*0800*/  PLOP3.LUT P1, PT, PT, PT, UP0, 0x80, 0x8 ;  /* 0x000000000008781c */ /* 0x000fc80003f2f008 */
[----:B------:R-:W1:Y:S01]  /*0810*/  @UP0 LDCU.128 UR8, c[0x0][0x380] ;  /* 0x00007000ff0807ac */ /* 0x000e620008000c00 */
[----:B------:R-:W-:Y:S01]  /*0820*/  PLOP3.LUT P0, PT, PT, PT, UP1, 0x80, 0x8 ;  /* 0x000000000008781c */ /* 0x000fe20003f0f018 */
[----:B------:R-:W2:Y:S04]  /*0830*/  @UP0 LDCU.64 UR6, c[0x0][0x380] ;  /* 0x00007000ff0607ac */ /* 0x000ea80008000a00 */
[----:B------:R-:W3:Y:S03]  /*0840*/  @!UP1 LDCU.128 UR12, c[0x0][0x380] ;  /* 0x00007000ff0c97ac */ /* 0x000ee60008000c00 */
[C---:B------:R-:W-:Y:S02]  /*0850*/  @P1 IADD3 R3, PT, PT, R13.reuse, UR4, RZ ;  /* 0x000000040d031c10 */ /* 0x040fe4000fffe0ff */
[----:B------:R-:W-:Y:S01]  /*0860*/  @P1 IADD3 R6, P2, PT, R13, UR4, RZ ;  /* 0x000000040d061c10 */ /* 0x000fe2000ff5e0ff */
[----:B------:R-:W-:Y:S01]  /*0870*/  @UP0 UIADD3 UR4, UPT, UPT, UR4, 0x2, URZ ;  /* 0x0000000204040890 */ /* 0x000fe2000fffe0ff */
[----:B-1----:R-:W-:Y:S01]  /*0880*/  MOV R11, UR9 ;  /* 0x00000009000b7c02 */ /* 0x002fe20008000f00 */
[----:B------:R-:W-:Y:S01]  /*0890*/  IMAD.U32 R10, RZ, RZ, UR8 ;  /* 0x00000008ff0a7e24 */ /* 0x000fe2000f8e00ff */
[----:B------:R-:W-:-:S02]  /*08a0*/  MOV R4, UR10 ;  /* 0x0000000a00047c02 */ /* 0x000fc40008000f00 */
[----:B------:R-:W-:Y:S01]  /*08b0*/  MOV R5, UR11 ;  /* 0x0000000b00057c02 */ /* 0x000fe20008000f00 */
[----:B------:R-:W-:-:S04]  /*08c0*/  @P1 IMAD.WIDE.U32 R10, R3, 0x4, R10 ;  /* 0x00000004030a1825 */ /* 0x000fc800078e000a */
[----:B------:R-:W-:Y:S01]  /*08d0*/  @P1 IMAD R3, R7, UR20, R0 ;  /* 0x0000001407031c24 */ /* 0x000fe2000f8e0200 */
[----:B------:R-:W-:Y:S01]  /*08e0*/  @P1 IADD3.X R7, PT, PT, RZ, RZ, RZ, P2, !PT ;  /* 0x000000ffff071210 */ /* 0x000fe200017fe4ff */
[----:B------:R-:W-:Y:S01]  /*08f0*/  IMAD.U32 R19, RZ, RZ, UR4 ;  /* 0x00000004ff137e24 */ /* 0x000fe2000f8e00ff */
[C---:B--2---:R-:W-:Y:S01]  /*0900*/  @P1 LEA R2, P2, R6.reuse, UR6, 0x2 ;  /* 0x0000000606021c11 */ /* 0x044fe2000f8410ff */
[----:B------:R-:W-:Y:S01]  /*0910*/  @P1 IMAD.WIDE R4, R3, 0x4, R4 ;  /* 0x0000000403041825 */ /* 0x000fe200078e0204 */
[----:B------:R-:W-:Y:S01]  /*0920*/  @!P0 IADD3 R17, PT, PT, R13, UR4, RZ ;  /* 0x000000040d118c10 */ /* 0x000fe2000fffe0ff */
[----:B0-----:R-:W2:Y:S01]  /*0930*/  @P1 LDG.E R11, desc[UR18][R10.64] ;  /* 0x000000120a0b1981 */ /* 0x001ea2000c1e1900 */
[----:B------:R-:W-:Y:S01]  /*0940*/  @P1 LEA.HI.X R3, R6, UR7, R7, 0x2, P2 ;  /* 0x0000000706031c11 */ /* 0x000fe200090f1407 */
[----:B------:R-:W-:Y:S01]  /*0950*/  @!P0 IMAD R19, R19, UR20, R0 ;  /* 0x0000001413138c24 */ /* 0x000fe2000f8e0200 */
[----:B---3--:R-:W-:Y:S01]  /*0960*/  MOV R6, UR12 ;  /* 0x0000000c00067c02 */ /* 0x008fe20008000f00 */
[----:B------:R-:W-:Y:S01]  /*0970*/  @P1 IMAD.WIDE R14, R15, 0x4, R4 ;  /* 0x000000040f0e1825 */ /* 0x000fe200078e0204 */
[----:B------:R-:W-:Y:S01]  /*0980*/  MOV R7, UR13 ;  /* 0x0000000d00077c02 */ /* 0x000fe20008000f00 */
[----:B------:R-:W2:Y:S01]  /*0990*/  @P1 LDG.E R4, desc[UR18][R4.64] ;  /* 0x0000001204041981 */ /* 0x000ea2000c1e1900 */
[----:B------:R-:W-:-:S02]  /*09a0*/  MOV R8, UR14 ;  /* 0x0000000e00087c02 */ /* 0x000fc40008000f00 */
[----:B------:R-:W-:Y:S01]  /*09b0*/  MOV R9, UR15 ;  /* 0x0000000f00097c02 */ /* 0x000fe20008000f00 */
[----:B------:R-:W-:Y:S01]  /*09c0*/  @!P0 IMAD.WIDE.U32 R6, R17, 0x4, R6 ;  /* 0x0000000411068825 */ /* 0x000fe200078e0006 */
[----:B------:R-:W3:Y:S03]  /*09d0*/  @P1 LDG.E R14, desc[UR18][R14.64] ;  /* 0x000000120e0e1981 */ /* 0x000ee6000c1e1900 */
[----:B------:R-:W-:Y:S01]  /*09e0*/  @!P0 IMAD.WIDE R8, R19, 0x4, R8 ;  /* 0x0000000413088825 */ /* 0x000fe200078e0208 */
[----:B------:R-:W3:Y:S04]  /*09f0*/  @P1 LDG.E R2, desc[UR18][R2.64+0x4] ;  /* 0x0000041202021981 */ /* 0x000ee8000c1e1900 */
[----:B------:R-:W4:Y:S04]  /*0a00*/  @!P0 LDG.E R7, desc[UR18][R6.64] ;  /* 0x0000001206078981 */ /* 0x000f28000c1e1900 */
[----:B------:R-:W4:Y:S01]  /*0a10*/  @!P0 LDG.E R8, desc[UR18][R8.64] ;  /* 0x0000001208088981 */ /* 0x000f22000c1e1900 */
[----:B--2---:R-:W-:-:S04]  /*0a20*/  @P1 FFMA R11, R11, R4, R12 ;  /* 0x000000040b0b1223 */ /* 0x004fc8000000000c */
[----:B---3--:R-:W-:-:S04]  /*0a30*/  @P1 FFMA R12, R2, R14, R11 ;  /* 0x0000000e020c1223 */ /* 0x008fc8000000000b */
[----:B----4-:R-:W-:-:S07]  /*0a40*/  @!P0 FFMA R12, R7, R8, R12 ;  /* 0x00000008070c8223 */ /* 0x010fce000000000c */
.L_x_15:
[----:B------:R-:W1:Y:S01]  /*0a50*/  LDC.64 R2, c[0x0][0x390] ;  /* 0x0000e400ff027b82 */ /* 0x000e620000000a00 */
[----:B------:R-:W-:-:S05]  /*0a60*/  IADD3 R13, PT, PT, R0, R13, RZ ;  /* 0x0000000d000d7210 */ /* 0x000fca0007ffe0ff */
[----:B-1----:R-:W-:-:S05]  /*0a70*/  IMAD.WIDE R2, R13, 0x4, R2 ;  /* 0x000000040d027825 */ /* 0x002fca00078e0202 */
[----:B0-----:R-:W-:Y:S01]  /*0a80*/  STG.E desc[UR18][R2.64], R12 ;  /* 0x0000000c02007986 */ /* 0x001fe2000c101912 */
[----:B------:R-:W-:Y:S05]  /*0a90*/  EXIT ;  /* 0x000000000000794d */ /* 0x000fea0003800000 */
.L_x_17:
        /* <DEDUP_REMOVED lines=14> */
.L_x_20:


//--------------------- .nv.shared._Z23cache_tiled_multiply_2dPfS_S_ii --------------------------
	.section	.nv.shared._Z23cache_tiled_multiply_2dPfS_S_ii,"aw",@nobits
	.sectionflags	@""
	.align	4
.nv.shared._Z23cache_tiled_multiply_2dPfS_S_ii:
	.zero		5120


//--------------------- .nv.shared.reserved.0     --------------------------
	.section	.nv.shared.reserved.0,"aw",@nobits
	.weak		__nv_reservedSMEM_offset_0_alias
	.size		__nv_reservedSMEM_offset_0_alias, 0, 64
	.other		__nv_reservedSMEM_offset_0_alias,@"STO_CUDA_RESERVED_SHARED STV_DEFAULT"
__nv_reservedSMEM_offset_0_alias:
	.zero		0
	.zero		64


//--------------------- .nv.constant0._Z23cache_tiled_multiply_2dPfS_S_ii --------------------------
	.section	.nv.constant0._Z23cache_tiled_multiply_2dPfS_S_ii,"a",@progbits
	.sectionflags	@""
	.align	4
.nv.constant0._Z23cache_tiled_multiply_2dPfS_S_ii:
	.zero		928


//--------------------- .nv.constant0._Z18tensor_multiply_3dPfS_S_iii --------------------------
	.section	.nv.constant0._Z18tensor_multiply_3dPfS_S_iii,"a",@progbits
	.sectionflags	@""
	.align	4
.nv.constant0._Z18tensor_multiply_3dPfS_S_iii:
	.zero		932


//--------------------- .nv.constant0._Z18tensor_multiply_2dPfS_S_ii --------------------------
	.section	.nv.constant0._Z18tensor_multiply_2dPfS_S_ii,"a",@progbits
	.sectionflags	@""
	.align	4
.nv.constant0._Z18tensor_multiply_2dPfS_S_ii:
	.zero		928


//--------------------- SYMBOLS --------------------------

	.type		.nv.reservedSmem.offset0,@object
	.size		.nv.reservedSmem.offset0,0x4
	.type		.nv.reservedSmem.cap,@object
	.size		.nv.reservedSmem.cap,0x4
